//
// Generated by NVIDIA NVVM Compiler
//
// Compiler Build ID: CL-36424714
// Cuda compilation tools, release 13.0, V13.0.88
// Based on NVVM 20.0.0
//

.version 9.0
.target sm_100
.address_size 64

	// .globl	_Z9fastwave1PdS_S_S_iii

.visible .entry _Z9fastwave1PdS_S_S_iii(
	.param .u64 .ptr .align 1 _Z9fastwave1PdS_S_S_iii_param_0,
	.param .u64 .ptr .align 1 _Z9fastwave1PdS_S_S_iii_param_1,
	.param .u64 .ptr .align 1 _Z9fastwave1PdS_S_S_iii_param_2,
	.param .u64 .ptr .align 1 _Z9fastwave1PdS_S_S_iii_param_3,
	.param .u32 _Z9fastwave1PdS_S_S_iii_param_4,
	.param .u32 _Z9fastwave1PdS_S_S_iii_param_5,
	.param .u32 _Z9fastwave1PdS_S_S_iii_param_6
)
{
	.reg .pred 	%p<13>;
	.reg .b32 	%r<39>;
	.reg .b64 	%rd<30>;
	.reg .b64 	%fd<40>;

	ld.param.u64 	%rd6, [_Z9fastwave1PdS_S_S_iii_param_0];
	ld.param.u64 	%rd7, [_Z9fastwave1PdS_S_S_iii_param_1];
	ld.param.u64 	%rd8, [_Z9fastwave1PdS_S_S_iii_param_2];
	ld.param.u64 	%rd9, [_Z9fastwave1PdS_S_S_iii_param_3];
	ld.param.u32 	%r5, [_Z9fastwave1PdS_S_S_iii_param_4];
	ld.param.u32 	%r6, [_Z9fastwave1PdS_S_S_iii_param_5];
	ld.param.u32 	%r7, [_Z9fastwave1PdS_S_S_iii_param_6];
	cvta.to.global.u64 	%rd10, %rd6;
	cvta.to.global.u64 	%rd11, %rd9;
	cvta.to.global.u64 	%rd12, %rd8;
	cvta.to.global.u64 	%rd13, %rd7;
	mov.u32 	%r8, %ctaid.x;
	mov.u32 	%r9, %ntid.x;
	shl.b32 	%r10, %r9, 1;
	mul.lo.s32 	%r11, %r10, %r8;
	mov.u32 	%r12, %tid.x;
	add.s32 	%r2, %r11, %r12;
	mov.u32 	%r14, %ctaid.y;
	mov.u32 	%r15, %ntid.y;
	mul.lo.s32 	%r16, %r14, %r15;
	mov.u32 	%r17, %tid.y;
	add.s32 	%r18, %r16, %r17;
	mov.u32 	%r20, %ctaid.z;
	mov.u32 	%r21, %ntid.z;
	mul.lo.s32 	%r22, %r20, %r21;
	mov.u32 	%r23, %tid.z;
	add.s32 	%r24, %r22, %r23;
	add.s32 	%r25, %r21, %r22;
	add.s32 	%r26, %r25, -1;
	add.s32 	%r27, %r5, -2;
	min.u32 	%r28, %r26, %r27;
	setp.gt.u32 	%p2, %r24, %r28;
	add.s32 	%r29, %r16, %r15;
	add.s32 	%r30, %r29, -1;
	add.s32 	%r31, %r6, -1;
	setp.lt.u32 	%p3, %r30, %r31;
	selp.b32 	%r32, %r29, %r6, %p3;
	add.s32 	%r34, %r32, -1;
	setp.gt.u32 	%p4, %r18, %r34;
	add.s32 	%r35, %r10, %r11;
	add.s32 	%r36, %r35, -1;
	add.s32 	%r37, %r7, -2;
	min.u32 	%r38, %r36, %r37;
	mul.wide.u32 	%rd14, %r24, 819200;
	add.s64 	%rd15, %rd13, %rd14;
	mul.wide.u32 	%rd16, %r18, 2560;
	add.s64 	%rd1, %rd15, %rd16;
	add.s64 	%rd17, %rd12, %rd14;
	add.s64 	%rd2, %rd17, %rd16;
	add.s64 	%rd18, %rd11, %rd14;
	add.s64 	%rd3, %rd18, %rd16;
	mul.wide.u32 	%rd19, %r2, 8;
	add.s64 	%rd4, %rd3, %rd19;
	add.s64 	%rd20, %rd10, %rd14;
	add.s64 	%rd5, %rd20, %rd16;
	add.s32 	%r4, %r2, %r9;
	or.pred  	%p1, %p2, %p4;
	setp.lt.s32 	%p5, %r2, %r11;
	or.pred  	%p6, %p1, %p5;
	setp.gt.u32 	%p7, %r2, %r38;
	or.pred  	%p8, %p6, %p7;
	@%p8 bra 	$L__BB0_2;
	mul.wide.u32 	%rd21, %r2, 8;
	add.s64 	%rd22, %rd1, %rd21;
	ld.global.nc.f64 	%fd1, [%rd22+8];
	ld.global.nc.f64 	%fd2, [%rd22];
	sub.f64 	%fd3, %fd1, %fd2;
	add.s64 	%rd23, %rd2, %rd21;
	ld.global.nc.f64 	%fd4, [%rd23+8];
	ld.global.nc.f64 	%fd5, [%rd23];
	add.f64 	%fd6, %fd4, %fd5;
	mul.f64 	%fd7, %fd6, 0d3FE0000000000000;
	ld.global.nc.f64 	%fd8, [%rd4+819200];
	ld.global.nc.f64 	%fd9, [%rd4];
	add.f64 	%fd10, %fd8, %fd9;
	ld.global.nc.f64 	%fd11, [%rd4+819208];
	ld.global.nc.f64 	%fd12, [%rd4+8];
	add.f64 	%fd13, %fd11, %fd12;
	sub.f64 	%fd14, %fd10, %fd13;
	mul.f64 	%fd15, %fd7, %fd14;
	sub.f64 	%fd16, %fd8, %fd9;
	add.f64 	%fd17, %fd16, %fd13;
	div.rn.f64 	%fd18, %fd15, %fd17;
	add.f64 	%fd19, %fd3, %fd18;
	add.s64 	%rd24, %rd5, %rd21;
	st.global.f64 	[%rd24], %fd19;
$L__BB0_2:
	setp.lt.s32 	%p9, %r4, %r11;
	or.pred  	%p10, %p1, %p9;
	setp.gt.u32 	%p11, %r4, %r38;
	or.pred  	%p12, %p10, %p11;
	@%p12 bra 	$L__BB0_4;
	mul.wide.u32 	%rd25, %r4, 8;
	add.s64 	%rd26, %rd1, %rd25;
	ld.global.nc.f64 	%fd20, [%rd26+8];
	ld.global.nc.f64 	%fd21, [%rd26];
	sub.f64 	%fd22, %fd20, %fd21;
	add.s64 	%rd27, %rd2, %rd25;
	ld.global.nc.f64 	%fd23, [%rd27+8];
	ld.global.nc.f64 	%fd24, [%rd27];
	add.f64 	%fd25, %fd23, %fd24;
	mul.f64 	%fd26, %fd25, 0d3FE0000000000000;
	add.s64 	%rd28, %rd3, %rd25;
	ld.global.nc.f64 	%fd27, [%rd28+819200];
	ld.global.nc.f64 	%fd28, [%rd4];
	add.f64 	%fd29, %fd27, %fd28;
	ld.global.nc.f64 	%fd30, [%rd28+819208];
	ld.global.nc.f64 	%fd31, [%rd28+8];
	add.f64 	%fd32, %fd30, %fd31;
	sub.f64 	%fd33, %fd29, %fd32;
	mul.f64 	%fd34, %fd26, %fd33;
	ld.global.nc.f64 	%fd35, [%rd28];
	sub.f64 	%fd36, %fd27, %fd35;
	add.f64 	%fd37, %fd36, %fd32;
	div.rn.f64 	%fd38, %fd34, %fd37;
	add.f64 	%fd39, %fd22, %fd38;
	add.s64 	%rd29, %rd5, %rd25;
	st.global.f64 	[%rd29], %fd39;
$L__BB0_4:
	ret;

}
	// .globl	_Z9fastwave2PdS_S_S_iii
.visible .entry _Z9fastwave2PdS_S_S_iii(
	.param .u64 .ptr .align 1 _Z9fastwave2PdS_S_S_iii_param_0,
	.param .u64 .ptr .align 1 _Z9fastwave2PdS_S_S_iii_param_1,
	.param .u64 .ptr .align 1 _Z9fastwave2PdS_S_S_iii_param_2,
	.param .u64 .ptr .align 1 _Z9fastwave2PdS_S_S_iii_param_3,
	.param .u32 _Z9fastwave2PdS_S_S_iii_param_4,
	.param .u32 _Z9fastwave2PdS_S_S_iii_param_5,
	.param .u32 _Z9fastwave2PdS_S_S_iii_param_6
)
{
	.reg .pred 	%p<12>;
	.reg .b32 	%r<38>;
	.reg .b64 	%rd<29>;
	.reg .b64 	%fd<39>;

	ld.param.u64 	%rd5, [_Z9fastwave2PdS_S_S_iii_param_0];
	ld.param.u64 	%rd6, [_Z9fastwave2PdS_S_S_iii_param_1];
	ld.param.u64 	%rd7, [_Z9fastwave2PdS_S_S_iii_param_2];
	ld.param.u64 	%rd8, [_Z9fastwave2PdS_S_S_iii_param_3];
	ld.param.u32 	%r5, [_Z9fastwave2PdS_S_S_iii_param_4];
	ld.param.u32 	%r6, [_Z9fastwave2PdS_S_S_iii_param_5];
	ld.param.u32 	%r7, [_Z9fastwave2PdS_S_S_iii_param_6];
	cvta.to.global.u64 	%rd9, %rd5;
	cvta.to.global.u64 	%rd10, %rd8;
	cvta.to.global.u64 	%rd11, %rd7;
	cvta.to.global.u64 	%rd12, %rd6;
	mov.u32 	%r8, %ctaid.x;
	mov.u32 	%r9, %ntid.x;
	shl.b32 	%r10, %r9, 1;
	mul.lo.s32 	%r11, %r10, %r8;
	mov.u32 	%r12, %tid.x;
	add.s32 	%r2, %r11, %r12;
	mov.u32 	%r14, %ctaid.y;
	mov.u32 	%r15, %ntid.y;
	mul.lo.s32 	%r16, %r14, %r15;
	mov.u32 	%r17, %tid.y;
	add.s32 	%r18, %r16, %r17;
	mov.u32 	%r20, %ctaid.z;
	mov.u32 	%r21, %ntid.z;
	mul.lo.s32 	%r22, %r20, %r21;
	mov.u32 	%r23, %tid.z;
	add.s32 	%r24, %r22, %r23;
	add.s32 	%r25, %r21, %r22;
	add.s32 	%r26, %r25, -1;
	add.s32 	%r27, %r5, -2;
	min.u32 	%r28, %r26, %r27;
	setp.gt.u32 	%p2, %r24, %r28;
	add.s32 	%r29, %r15, %r16;
	add.s32 	%r30, %r29, -1;
	add.s32 	%r31, %r6, -2;
	min.u32 	%r32, %r30, %r31;
	setp.gt.u32 	%p3, %r18, %r32;
	add.s32 	%r34, %r10, %r11;
	add.s32 	%r35, %r34, -1;
	add.s32 	%r36, %r7, -2;
	min.u32 	%r37, %r35, %r36;
	mul.wide.u32 	%rd13, %r24, 819200;
	add.s64 	%rd14, %rd12, %rd13;
	mul.wide.u32 	%rd15, %r18, 2560;
	add.s64 	%rd1, %rd14, %rd15;
	add.s64 	%rd16, %rd11, %rd13;
	add.s64 	%rd2, %rd16, %rd15;
	add.s64 	%rd17, %rd10, %rd13;
	add.s64 	%rd3, %rd17, %rd15;
	add.s64 	%rd18, %rd9, %rd13;
	add.s64 	%rd4, %rd18, %rd15;
	add.s32 	%r4, %r2, %r9;
	or.pred  	%p1, %p2, %p3;
	setp.lt.s32 	%p4, %r2, %r11;
	or.pred  	%p5, %p1, %p4;
	setp.gt.u32 	%p6, %r2, %r37;
	or.pred  	%p7, %p5, %p6;
	@%p7 bra 	$L__BB1_2;
	mul.wide.u32 	%rd19, %r2, 8;
	add.s64 	%rd20, %rd1, %rd19;
	ld.global.nc.f64 	%fd1, [%rd20+2560];
	ld.global.nc.f64 	%fd2, [%rd20];
	sub.f64 	%fd3, %fd1, %fd2;
	add.s64 	%rd21, %rd2, %rd19;
	ld.global.nc.f64 	%fd4, [%rd21+2560];
	ld.global.nc.f64 	%fd5, [%rd21];
	add.f64 	%fd6, %fd4, %fd5;
	mul.f64 	%fd7, %fd6, 0d3FE0000000000000;
	add.s64 	%rd22, %rd3, %rd19;
	ld.global.nc.f64 	%fd8, [%rd22+819200];
	ld.global.nc.f64 	%fd9, [%rd22];
	add.f64 	%fd10, %fd8, %fd9;
	ld.global.nc.f64 	%fd11, [%rd22+821760];
	ld.global.nc.f64 	%fd12, [%rd22+2560];
	add.f64 	%fd13, %fd11, %fd12;
	sub.f64 	%fd14, %fd10, %fd13;
	mul.f64 	%fd15, %fd7, %fd14;
	sub.f64 	%fd16, %fd8, %fd9;
	add.f64 	%fd17, %fd16, %fd13;
	div.rn.f64 	%fd18, %fd15, %fd17;
	add.f64 	%fd19, %fd3, %fd18;
	add.s64 	%rd23, %rd4, %rd19;
	st.global.f64 	[%rd23], %fd19;
$L__BB1_2:
	setp.lt.s32 	%p8, %r4, %r11;
	or.pred  	%p9, %p1, %p8;
	setp.gt.u32 	%p10, %r4, %r37;
	or.pred  	%p11, %p9, %p10;
	@%p11 bra 	$L__BB1_4;
	mul.wide.u32 	%rd24, %r4, 8;
	add.s64 	%rd25, %rd1, %rd24;
	ld.global.nc.f64 	%fd20, [%rd25+2560];
	ld.global.nc.f64 	%fd21, [%rd25];
	sub.f64 	%fd22, %fd20, %fd21;
	add.s64 	%rd26, %rd2, %rd24;
	ld.global.nc.f64 	%fd23, [%rd26+2560];
	ld.global.nc.f64 	%fd24, [%rd26];
	add.f64 	%fd25, %fd23, %fd24;
	mul.f64 	%fd26, %fd25, 0d3FE0000000000000;
	add.s64 	%rd27, %rd3, %rd24;
	ld.global.nc.f64 	%fd27, [%rd27+819200];
	ld.global.nc.f64 	%fd28, [%rd27];
	add.f64 	%fd29, %fd27, %fd28;
	ld.global.nc.f64 	%fd30, [%rd27+821760];
	ld.global.nc.f64 	%fd31, [%rd27+2560];
	add.f64 	%fd32, %fd30, %fd31;
	sub.f64 	%fd33, %fd29, %fd32;
	mul.f64 	%fd34, %fd26, %fd33;
	sub.f64 	%fd35, %fd27, %fd28;
	add.f64 	%fd36, %fd35, %fd32;
	div.rn.f64 	%fd37, %fd34, %fd36;
	add.f64 	%fd38, %fd22, %fd37;
	add.s64 	%rd28, %rd4, %rd24;
	st.global.f64 	[%rd28], %fd38;
$L__BB1_4:
	ret;

}


// ===== COMPILED SASS (sm_100) =====

	.target	sm_100

	.elftype	@"ET_EXEC"


//--------------------- .note.nv.tkinfo           --------------------------
	.section	.note.nv.tkinfo,"",@"SHT_NOTE"
	.sectionflags	@"SHF_NOTE_NV_TKINFO"
	.tkinfo
        /*0018*/ 	.word	0x00000002
        /*0030*/ 	.string	""
        /*0030*/ 	.string	"ptxas"
        /*0030*/ 	.string	"Cuda compilation tools, release 13.0, V13.0.88"
        /*0030*/ 	.string	"Build cuda_13.0.r13.0/compiler.36424714_0"
        /*0030*/ 	.string	"-arch sm_100 -m 64 "



//--------------------- .note.nv.cuinfo           --------------------------
	.section	.note.nv.cuinfo,"",@"SHT_NOTE"
	.sectionflags	@"SHF_NOTE_NV_CUINFO"
        /*0018*/ 	.short	0x0002
        /*001a*/ 	.short	0x0064
        /*001c*/ 	.short	0x0082
	.zero		2


//--------------------- .nv.info                  --------------------------
	.section	.nv.info,"",@"SHT_CUDA_INFO"
	.align	4


	//----- nvinfo : EIATTR_REGCOUNT
	.align		4
        /*0000*/ 	.byte	0x04, 0x2f
        /*0002*/ 	.short	(.L_1 - .L_0)
	.align		4
.L_0:
        /*0004*/ 	.word	index@(_Z9fastwave1PdS_S_S_iii)
        /*0008*/ 	.word	0x00000028


	//----- nvinfo : EIATTR_FRAME_SIZE
	.align		4
.L_1:
        /*000c*/ 	.byte	0x04, 0x11
        /*000e*/ 	.short	(.L_3 - .L_2)
	.align		4
.L_2:
        /*0010*/ 	.word	index@($__internal_1_$__cuda_sm20_div_rn_f64_full)
        /*0014*/ 	.word	0x00000000


	//----- nvinfo : EIATTR_FRAME_SIZE
	.align		4
.L_3:
        /*0018*/ 	.byte	0x04, 0x11
        /*001a*/ 	.short	(.L_5 - .L_4)
	.align		4
.L_4:
        /*001c*/ 	.word	index@(_Z9fastwave1PdS_S_S_iii)
        /*0020*/ 	.word	0x00000000


	//----- nvinfo : EIATTR_REGCOUNT
	.align		4
.L_5:
        /*0024*/ 	.byte	0x04, 0x2f
        /*0026*/ 	.short	(.L_7 - .L_6)
	.align		4
.L_6:
        /*0028*/ 	.word	index@(_Z9fastwave2PdS_S_S_iii)
        /*002c*/ 	.word	0x00000028


	//----- nvinfo : EIATTR_FRAME_SIZE
	.align		4
.L_7:
        /*0030*/ 	.byte	0x04, 0x11
        /*0032*/ 	.short	(.L_9 - .L_8)
	.align		4
.L_8:
        /*0034*/ 	.word	index@($__internal_0_$__cuda_sm20_div_rn_f64_full)
        /*0038*/ 	.word	0x00000000


	//----- nvinfo : EIATTR_FRAME_SIZE
	.align		4
.L_9:
        /*003c*/ 	.byte	0x04, 0x11
        /*003e*/ 	.short	(.L_11 - .L_10)
	.align		4
.L_10:
        /*0040*/ 	.word	index@(_Z9fastwave2PdS_S_S_iii)
        /*0044*/ 	.word	0x00000000


	//----- nvinfo : EIATTR_MIN_STACK_SIZE
	.align		4
.L_11:
        /*0048*/ 	.byte	0x04, 0x12
        /*004a*/ 	.short	(.L_13 - .L_12)
	.align		4
.L_12:
        /*004c*/ 	.word	index@(_Z9fastwave2PdS_S_S_iii)
        /*0050*/ 	.word	0x00000000


	//----- nvinfo : EIATTR_MIN_STACK_SIZE
	.align		4
.L_13:
        /*0054*/ 	.byte	0x04, 0x12
        /*0056*/ 	.short	(.L_15 - .L_14)
	.align		4
.L_14:
        /*0058*/ 	.word	index@(_Z9fastwave1PdS_S_S_iii)
        /*005c*/ 	.word	0x00000000
.L_15:


//--------------------- .nv.compat                --------------------------
	.section	.nv.compat,"",@"SHT_CUDA_COMPAT_INFO"
	.align	4
        /*0000*/ 	.byte	0x02, 0x09, 0x00, 0x00, 0x02, 0x02, 0x01, 0x00, 0x02, 0x05, 0x05, 0x00, 0x03, 0x07, 0x01, 0x01
        /*0010*/ 	.byte	0x02, 0x03, 0x00, 0x00, 0x02, 0x06, 0x01, 0x00, 0x04, 0x0b, 0x08, 0x00, 0x01, 0x00, 0x00, 0x00
        /*0020*/ 	.byte	0x00, 0x00, 0x00, 0x00


//--------------------- .nv.info._Z9fastwave2PdS_S_S_iii --------------------------
	.section	.nv.info._Z9fastwave2PdS_S_S_iii,"",@"SHT_CUDA_INFO"
	.sectionflags	@""
	.align	4


	//----- nvinfo : EIATTR_CUDA_API_VERSION
	.align		4
        /*0000*/ 	.byte	0x04, 0x37
        /*0002*/ 	.short	(.L_17 - .L_16)
.L_16:
        /*0004*/ 	.word	0x00000082


	//----- nvinfo : EIATTR_KPARAM_INFO
	.align		4
.L_17:
        /*0008*/ 	.byte	0x04, 0x17
        /*000a*/ 	.short	(.L_19 - .L_18)
.L_18:
        /*000c*/ 	.word	0x00000000
        /*0010*/ 	.short	0x0006
        /*0012*/ 	.short	0x0028
        /*0014*/ 	.byte	0x00, 0xf0, 0x11, 0x00


	//----- nvinfo : EIATTR_KPARAM_INFO
	.align		4
.L_19:
        /*0018*/ 	.byte	0x04, 0x17
        /*001a*/ 	.short	(.L_21 - .L_20)
.L_20:
        /*001c*/ 	.word	0x00000000
        /*0020*/ 	.short	0x0005
        /*0022*/ 	.short	0x0024
        /*0024*/ 	.byte	0x00, 0xf0, 0x11, 0x00


	//----- nvinfo : EIATTR_KPARAM_INFO
	.align		4
.L_21:
        /*0028*/ 	.byte	0x04, 0x17
        /*002a*/ 	.short	(.L_23 - .L_22)
.L_22:
        /*002c*/ 	.word	0x00000000
        /*0030*/ 	.short	0x0004
        /*0032*/ 	.short	0x0020
        /*0034*/ 	.byte	0x00, 0xf0, 0x11, 0x00


	//----- nvinfo : EIATTR_KPARAM_INFO
	.align		4
.L_23:
        /*0038*/ 	.byte	0x04, 0x17
        /*003a*/ 	.short	(.L_25 - .L_24)
.L_24:
        /*003c*/ 	.word	0x00000000
        /*0040*/ 	.short	0x0003
        /*0042*/ 	.short	0x0018
        /*0044*/ 	.byte	0x00, 0xf5, 0x21, 0x00


	//----- nvinfo : EIATTR_KPARAM_INFO
	.align		4
.L_25:
        /*0048*/ 	.byte	0x04, 0x17
        /*004a*/ 	.short	(.L_27 - .L_26)
.L_26:
        /*004c*/ 	.word	0x00000000
        /*0050*/ 	.short	0x0002
        /*0052*/ 	.short	0x0010
        /*0054*/ 	.byte	0x00, 0xf5, 0x21, 0x00


	//----- nvinfo : EIATTR_KPARAM_INFO
	.align		4
.L_27:
        /*0058*/ 	.byte	0x04, 0x17
        /*005a*/ 	.short	(.L_29 - .L_28)
.L_28:
        /*005c*/ 	.word	0x00000000
        /*0060*/ 	.short	0x0001
        /*0062*/ 	.short	0x0008
        /*0064*/ 	.byte	0x00, 0xf5, 0x21, 0x00


	//----- nvinfo : EIATTR_KPARAM_INFO
	.align		4
.L_29:
        /*0068*/ 	.byte	0x04, 0x17
        /*006a*/ 	.short	(.L_31 - .L_30)
.L_30:
        /*006c*/ 	.word	0x00000000
        /*0070*/ 	.short	0x0000
        /*0072*/ 	.short	0x0000
        /*0074*/ 	.byte	0x00, 0xf5, 0x21, 0x00


	//----- nvinfo : EIATTR_SPARSE_MMA_MASK
	.align		4
.L_31:
        /*0078*/ 	.byte	0x03, 0x50
        /*007a*/ 	.short	0x0000


	//----- nvinfo : EIATTR_MAXREG_COUNT
	.align		4
        /*007c*/ 	.byte	0x03, 0x1b
        /*007e*/ 	.short	0x00ff


	//----- nvinfo : EIATTR_MERCURY_ISA_VERSION
	.align		4
        /*0080*/ 	.byte	0x03, 0x5f
        /*0082*/ 	.short	0x0101


	//----- nvinfo : EIATTR_VRC_CTA_INIT_COUNT
	.align		4
        /*0084*/ 	.byte	0x02, 0x4a
	.zero		1
	.zero		1


	//----- nvinfo : EIATTR_EXIT_INSTR_OFFSETS
	.align		4
        /*0088*/ 	.byte	0x04, 0x1c
        /*008a*/ 	.short	(.L_33 - .L_32)


	//   ....[0]....
.L_32:
        /*008c*/ 	.word	0x000005d0


	//   ....[1]....
        /*0090*/ 	.word	0x000008d0


	//----- nvinfo : EIATTR_CRS_STACK_SIZE
	.align		4
.L_33:
        /*0094*/ 	.byte	0x04, 0x1e
        /*0096*/ 	.short	(.L_35 - .L_34)
.L_34:
        /*0098*/ 	.word	0x00000000


	//----- nvinfo : EIATTR_CBANK_PARAM_SIZE
	.align		4
.L_35:
        /*009c*/ 	.byte	0x03, 0x19
        /*009e*/ 	.short	0x002c


	//----- nvinfo : EIATTR_PARAM_CBANK
	.align		4
        /*00a0*/ 	.byte	0x04, 0x0a
        /*00a2*/ 	.short	(.L_37 - .L_36)
	.align		4
.L_36:
        /*00a4*/ 	.word	index@(.nv.constant0._Z9fastwave2PdS_S_S_iii)
        /*00a8*/ 	.short	0x0380
        /*00aa*/ 	.short	0x002c


	//----- nvinfo : EIATTR_SW_WAR
	.align		4
.L_37:
        /*00ac*/ 	.byte	0x04, 0x36
        /*00ae*/ 	.short	(.L_39 - .L_38)
.L_38:
        /*00b0*/ 	.word	0x00000008
.L_39:


//--------------------- .nv.info._Z9fastwave1PdS_S_S_iii --------------------------
	.section	.nv.info._Z9fastwave1PdS_S_S_iii,"",@"SHT_CUDA_INFO"
	.sectionflags	@""
	.align	4


	//----- nvinfo : EIATTR_CUDA_API_VERSION
	.align		4
        /*0000*/ 	.byte	0x04, 0x37
        /*0002*/ 	.short	(.L_41 - .L_40)
.L_40:
        /*0004*/ 	.word	0x00000082


	//----- nvinfo : EIATTR_KPARAM_INFO
	.align		4
.L_41:
        /*0008*/ 	.byte	0x04, 0x17
        /*000a*/ 	.short	(.L_43 - .L_42)
.L_42:
        /*000c*/ 	.word	0x00000000
        /*0010*/ 	.short	0x0006
        /*0012*/ 	.short	0x0028
        /*0014*/ 	.byte	0x00, 0xf0, 0x11, 0x00


	//----- nvinfo : EIATTR_KPARAM_INFO
	.align		4
.L_43:
        /*0018*/ 	.byte	0x04, 0x17
        /*001a*/ 	.short	(.L_45 - .L_44)
.L_44:
        /*001c*/ 	.word	0x00000000
        /*0020*/ 	.short	0x0005
        /*0022*/ 	.short	0x0024
        /*0024*/ 	.byte	0x00, 0xf0, 0x11, 0x00


	//----- nvinfo : EIATTR_KPARAM_INFO
	.align		4
.L_45:
        /*0028*/ 	.byte	0x04, 0x17
        /*002a*/ 	.short	(.L_47 - .L_46)
.L_46:
        /*002c*/ 	.word	0x00000000
        /*0030*/ 	.short	0x0004
        /*0032*/ 	.short	0x0020
        /*0034*/ 	.byte	0x00, 0xf0, 0x11, 0x00


	//----- nvinfo : EIATTR_KPARAM_INFO
	.align		4
.L_47:
        /*0038*/ 	.byte	0x04, 0x17
        /*003a*/ 	.short	(.L_49 - .L_48)
.L_48:
        /*003c*/ 	.word	0x00000000
        /*0040*/ 	.short	0x0003
        /*0042*/ 	.short	0x0018
        /*0044*/ 	.byte	0x00, 0xf5, 0x21, 0x00


	//----- nvinfo : EIATTR_KPARAM_INFO
	.align		4
.L_49:
        /*0048*/ 	.byte	0x04, 0x17
        /*004a*/ 	.short	(.L_51 - .L_50)
.L_50:
        /*004c*/ 	.word	0x00000000
        /*0050*/ 	.short	0x0002
        /*0052*/ 	.short	0x0010
        /*0054*/ 	.byte	0x00, 0xf5, 0x21, 0x00


	//----- nvinfo : EIATTR_KPARAM_INFO
	.align		4
.L_51:
        /*0058*/ 	.byte	0x04, 0x17
        /*005a*/ 	.short	(.L_53 - .L_52)
.L_52:
        /*005c*/ 	.word	0x00000000
        /*0060*/ 	.short	0x0001
        /*0062*/ 	.short	0x0008
        /*0064*/ 	.byte	0x00, 0xf5, 0x21, 0x00


	//----- nvinfo : EIATTR_KPARAM_INFO
	.align		4
.L_53:
        /*0068*/ 	.byte	0x04, 0x17
        /*006a*/ 	.short	(.L_55 - .L_54)
.L_54:
        /*006c*/ 	.word	0x00000000
        /*0070*/ 	.short	0x0000
        /*0072*/ 	.short	0x0000
        /*0074*/ 	.byte	0x00, 0xf5, 0x21, 0x00


	//----- nvinfo : EIATTR_SPARSE_MMA_MASK
	.align		4
.L_55:
        /*0078*/ 	.byte	0x03, 0x50
        /*007a*/ 	.short	0x0000


	//----- nvinfo : EIATTR_MAXREG_COUNT
	.align		4
        /*007c*/ 	.byte	0x03, 0x1b
        /*007e*/ 	.short	0x00ff


	//----- nvinfo : EIATTR_MERCURY_ISA_VERSION
	.align		4
        /*0080*/ 	.byte	0x03, 0x5f
        /*0082*/ 	.short	0x0101


	//----- nvinfo : EIATTR_VRC_CTA_INIT_COUNT
	.align		4
        /*0084*/ 	.byte	0x02, 0x4a
	.zero		1
	.zero		1


	//----- nvinfo : EIATTR_EXIT_INSTR_OFFSETS
	.align		4
        /*0088*/ 	.byte	0x04, 0x1c
        /*008a*/ 	.short	(.L_57 - .L_56)


	//   ....[0]....
.L_56:
        /*008c*/ 	.word	0x00000600


	//   ....[1]....
        /*0090*/ 	.word	0x00000900


	//----- nvinfo : EIATTR_CRS_STACK_SIZE
	.align		4
.L_57:
        /*0094*/ 	.byte	0x04, 0x1e
        /*0096*/ 	.short	(.L_59 - .L_58)
.L_58:
        /*0098*/ 	.word	0x00000000


	//----- nvinfo : EIATTR_CBANK_PARAM_SIZE
	.align		4
.L_59:
        /*009c*/ 	.byte	0x03, 0x19
        /*009e*/ 	.short	0x002c


	//----- nvinfo : EIATTR_PARAM_CBANK
	.align		4
        /*00a0*/ 	.byte	0x04, 0x0a
        /*00a2*/ 	.short	(.L_61 - .L_60)
	.align		4
.L_60:
        /*00a4*/ 	.word	index@(.nv.constant0._Z9fastwave1PdS_S_S_iii)
        /*00a8*/ 	.short	0x0380
        /*00aa*/ 	.short	0x002c


	//----- nvinfo : EIATTR_SW_WAR
	.align		4
.L_61:
        /*00ac*/ 	.byte	0x04, 0x36
        /*00ae*/ 	.short	(.L_63 - .L_62)
.L_62:
        /*00b0*/ 	.word	0x00000008
.L_63:


//--------------------- .nv.callgraph             --------------------------
	.section	.nv.callgraph,"",@"SHT_CUDA_CALLGRAPH"
	.align	4
	.sectionentsize	8
	.align		4
        /*0000*/ 	.word	0x00000000
	.align		4
        /*0004*/ 	.word	0xffffffff
	.align		4
        /*0008*/ 	.word	0x00000000
	.align		4
        /*000c*/ 	.word	0xfffffffe
	.align		4
        /*0010*/ 	.word	0x00000000
	.align		4
        /*0014*/ 	.word	0xfffffffd
	.align		4
        /*0018*/ 	.word	0x00000000
	.align		4
        /*001c*/ 	.word	0xfffffffc


//--------------------- .text._Z9fastwave2PdS_S_S_iii --------------------------
	.section	.text._Z9fastwave2PdS_S_S_iii,"ax",@progbits
	.align	128
        .global         _Z9fastwave2PdS_S_S_iii
        .type           _Z9fastwave2PdS_S_S_iii,@function
        .size           _Z9fastwave2PdS_S_S_iii,(.L_x_24 - _Z9fastwave2PdS_S_S_iii)
        .other          _Z9fastwave2PdS_S_S_iii,@"STO_CUDA_ENTRY STV_DEFAULT"
_Z9fastwave2PdS_S_S_iii:
.text._Z9fastwave2PdS_S_S_iii:
[----:B------:R-:W-:Y:S01]  /*0000*/  LDC R1, c[0x0][0x37c] ;  /* 0x0000df00ff017b82 */ /* 0x000fe20000000800 */
[----:B------:R-:W0:Y:S07]  /*0010*/  S2R R5, SR_TID.Y ;  /* 0x0000000000057919 */ /* 0x000e2e0000002200 */
[----:B------:R-:W1:Y:S01]  /*0020*/  LDC R17, c[0x0][0x360] ;  /* 0x0000d800ff117b82 */ /* 0x000e620000000800 */
[----:B------:R-:W-:Y:S01]  /*0030*/  BSSY.RECONVERGENT B0, `(.L_x_0) ;  /* 0x0000057000007945 */ /* 0x000fe20003800200 */
[----:B------:R-:W2:Y:S01]  /*0040*/  S2R R16, SR_TID.Z ;  /* 0x0000000000107919 */ /* 0x000ea20000002300 */
[----:B------:R-:W3:Y:S05]  /*0050*/  S2R R4, SR_TID.X ;  /* 0x0000000000047919 */ /* 0x000eea0000002100 */
[----:B------:R-:W4:Y:S08]  /*0060*/  S2UR UR5, SR_CTAID.Y ;  /* 0x00000000000579c3 */ /* 0x000f300000002600 */
[----:B------:R-:W4:Y:S08]  /*0070*/  LDC R14, c[0x0][0x364] ;  /* 0x0000d900ff0e7b82 */ /* 0x000f300000000800 */
[----:B------:R-:W5:Y:S01]  /*0080*/  LDC.64 R18, c[0x0][0x3a0] ;  /* 0x0000e800ff127b82 */ /* 0x000f620000000a00 */
[----:B-1----:R-:W-:-:S07]  /*0090*/  IMAD.SHL.U32 R0, R17, 0x2, RZ ;  /* 0x0000000211007824 */ /* 0x002fce00078e00ff */
[----:B------:R-:W1:Y:S08]  /*00a0*/  S2UR UR6, SR_CTAID.Z ;  /* 0x00000000000679c3 */ /* 0x000e700000002700 */
[----:B------:R-:W1:Y:S01]  /*00b0*/  LDC R15, c[0x0][0x368] ;  /* 0x0000da00ff0f7b82 */ /* 0x000e620000000800 */
[C---:B----4-:R-:W-:Y:S02]  /*00c0*/  IMAD R2, R14.reuse, UR5, R14 ;  /* 0x000000050e027c24 */ /* 0x050fe4000f8e020e */
[----:B0-----:R-:W-:-:S05]  /*00d0*/  IMAD R14, R14, UR5, R5 ;  /* 0x000000050e0e7c24 */ /* 0x001fca000f8e0205 */
[----:B------:R-:W0:Y:S01]  /*00e0*/  S2UR UR4, SR_CTAID.X ;  /* 0x00000000000479c3 */ /* 0x000e220000002500 */
[----:B-----5:R-:W-:Y:S02]  /*00f0*/  VIADD R3, R19, 0xfffffffe ;  /* 0xfffffffe13037836 */ /* 0x020fe40000000000 */
[----:B------:R-:W-:-:S03]  /*0100*/  VIADD R5, R18, 0xfffffffe ;  /* 0xfffffffe12057836 */ /* 0x000fc60000000000 */
[----:B------:R-:W-:Y:S02]  /*0110*/  VIADDMNMX.U32 R19, R2, 0xffffffff, R3, PT ;  /* 0xffffffff02137846 */ /* 0x000fe40003800003 */
[----:B------:R-:W4:Y:S02]  /*0120*/  LDC R20, c[0x0][0x3a8] ;  /* 0x0000ea00ff147b82 */ /* 0x000f240000000800 */
[----:B------:R-:W-:-:S06]  /*0130*/  ISETP.GT.U32.AND P0, PT, R14, R19, PT ;  /* 0x000000130e00720c */ /* 0x000fcc0003f04070 */
[----:B------:R-:W5:Y:S01]  /*0140*/  LDC.64 R12, c[0x0][0x388] ;  /* 0x0000e200ff0c7b82 */ /* 0x000f620000000a00 */
[C---:B-1----:R-:W-:Y:S02]  /*0150*/  IMAD R2, R15.reuse, UR6, R15 ;  /* 0x000000060f027c24 */ /* 0x042fe4000f8e020f */
[----:B--2---:R-:W-:-:S03]  /*0160*/  IMAD R15, R15, UR6, R16 ;  /* 0x000000060f0f7c24 */ /* 0x004fc6000f8e0210 */
[----:B------:R-:W-:Y:S02]  /*0170*/  VIADDMNMX.U32 R2, R2, 0xffffffff, R5, PT ;  /* 0xffffffff02027846 */ /* 0x000fe40003800005 */
[----:B------:R-:W1:Y:S01]  /*0180*/  LDC.64 R10, c[0x0][0x390] ;  /* 0x0000e400ff0a7b82 */ /* 0x000e620000000a00 */
[C---:B0-----:R-:W-:Y:S01]  /*0190*/  IMAD R3, R0.reuse, UR4, RZ ;  /* 0x0000000400037c24 */ /* 0x041fe2000f8e02ff */
[----:B------:R-:W-:Y:S01]  /*01a0*/  ISETP.GT.U32.OR P0, PT, R15, R2, P0 ;  /* 0x000000020f00720c */ /* 0x000fe20000704470 */
[----:B------:R-:W0:Y:S02]  /*01b0*/  LDCU.64 UR4, c[0x0][0x358] ;  /* 0x00006b00ff0477ac */ /* 0x000e240008000a00 */
[----:B---3--:R-:W-:Y:S01]  /*01c0*/  IMAD.IADD R4, R3, 0x1, R4 ;  /* 0x0000000103047824 */ /* 0x008fe200078e0204 */
[----:B------:R-:W-:Y:S02]  /*01d0*/  IADD3 R5, PT, PT, R0, -0x1, R3 ;  /* 0xffffffff00057810 */ /* 0x000fe40007ffe003 */
[----:B------:R-:W2:Y:S02]  /*01e0*/  LDC.64 R8, c[0x0][0x398] ;  /* 0x0000e600ff087b82 */ /* 0x000ea40000000a00 */
[----:B----4-:R-:W-:-:S02]  /*01f0*/  VIADDMNMX.U32 R5, R20, 0xfffffffe, R5, PT ;  /* 0xfffffffe14057846 */ /* 0x010fc40003800005 */
[----:B------:R-:W-:-:S04]  /*0200*/  ISETP.LT.OR P1, PT, R4, R3, P0 ;  /* 0x000000030400720c */ /* 0x000fc80000721670 */
[----:B------:R-:W3:Y:S01]  /*0210*/  LDC.64 R6, c[0x0][0x380] ;  /* 0x0000e000ff067b82 */ /* 0x000ee20000000a00 */
[----:B------:R-:W-:Y:S01]  /*0220*/  ISETP.GT.U32.OR P1, PT, R4, R5, P1 ;  /* 0x000000050400720c */ /* 0x000fe20000f24470 */
[----:B-----5:R-:W-:-:S04]  /*0230*/  IMAD.WIDE.U32 R12, R15, 0xc8000, R12 ;  /* 0x000c80000f0c7825 */ /* 0x020fc800078e000c */
[----:B-1----:R-:W-:-:S04]  /*0240*/  IMAD.WIDE.U32 R10, R15, 0xc8000, R10 ;  /* 0x000c80000f0a7825 */ /* 0x002fc800078e000a */
[----:B------:R-:W-:-:S04]  /*0250*/  IMAD.WIDE.U32 R10, R14, 0xa00, R10 ;  /* 0x00000a000e0a7825 */ /* 0x000fc800078e000a */
[----:B--2---:R-:W-:-:S04]  /*0260*/  IMAD.WIDE.U32 R18, R15, 0xc8000, R8 ;  /* 0x000c80000f127825 */ /* 0x004fc800078e0008 */
[----:B------:R-:W-:-:S04]  /*0270*/  IMAD.WIDE.U32 R8, R14, 0xa00, R12 ;  /* 0x00000a000e087825 */ /* 0x000fc800078e000c */
[----:B---3--:R-:W-:-:S04]  /*0280*/  IMAD.WIDE.U32 R6, R15, 0xc8000, R6 ;  /* 0x000c80000f067825 */ /* 0x008fc800078e0006 */
[----:B------:R-:W-:-:S04]  /*0290*/  IMAD.WIDE.U32 R12, R14, 0xa00, R18 ;  /* 0x00000a000e0c7825 */ /* 0x000fc800078e0012 */
[----:B------:R-:W-:-:S04]  /*02a0*/  IMAD.WIDE.U32 R14, R14, 0xa00, R6 ;  /* 0x00000a000e0e7825 */ /* 0x000fc800078e0006 */
[----:B------:R-:W-:Y:S01]  /*02b0*/  IMAD.IADD R6, R4, 0x1, R17 ;  /* 0x0000000104067824 */ /* 0x000fe200078e0211 */
[----:B0-----:R-:W-:Y:S06]  /*02c0*/  @P1 BRA `(.L_x_1) ;  /* 0x0000000000b41947 */ /* 0x001fec0003800000 */
[----:B------:R-:W-:-:S05]  /*02d0*/  IMAD.WIDE.U32 R30, R4, 0x8, R12 ;  /* 0x00000008041e7825 */ /* 0x000fca00078e000c */
[----:B------:R-:W2:Y:S04]  /*02e0*/  LDG.E.64.CONSTANT R24, desc[UR4][R30.64+0xc8a00] ;  /* 0x0c8a00041e187981 */ /* 0x000ea8000c1e9b00 */
[----:B------:R-:W2:Y:S04]  /*02f0*/  LDG.E.64.CONSTANT R20, desc[UR4][R30.64+0xa00] ;  /* 0x000a00041e147981 */ /* 0x000ea8000c1e9b00 */
[----:B------:R-:W3:Y:S04]  /*0300*/  LDG.E.64.CONSTANT R32, desc[UR4][R30.64+0xc8000] ;  /* 0x0c8000041e207981 */ /* 0x000ee8000c1e9b00 */
[----:B------:R-:W3:Y:S01]  /*0310*/  LDG.E.64.CONSTANT R34, desc[UR4][R30.64] ;  /* 0x000000041e227981 */ /* 0x000ee2000c1e9b00 */
[----:B------:R-:W-:-:S05]  /*0320*/  IMAD.WIDE.U32 R18, R4, 0x8, R10 ;  /* 0x0000000804127825 */ /* 0x000fca00078e000a */
[----:B------:R-:W4:Y:S04]  /*0330*/  LDG.E.64.CONSTANT R26, desc[UR4][R18.64+0xa00] ;  /* 0x000a0004121a7981 */ /* 0x000f28000c1e9b00 */
[----:B------:R-:W4:Y:S01]  /*0340*/  LDG.E.64.CONSTANT R18, desc[UR4][R18.64] ;  /* 0x0000000412127981 */ /* 0x000f22000c1e9b00 */
[----:B------:R-:W-:-:S05]  /*0350*/  IMAD.WIDE.U32 R36, R4, 0x8, R8 ;  /* 0x0000000804247825 */ /* 0x000fca00078e0008 */
[----:B------:R-:W5:Y:S04]  /*0360*/  LDG.E.64.CONSTANT R16, desc[UR4][R36.64+0xa00] ;  /* 0x000a000424107981 */ /* 0x000f68000c1e9b00 */
[----:B------:R-:W5:Y:S01]  /*0370*/  LDG.E.64.CONSTANT R22, desc[UR4][R36.64] ;  /* 0x0000000424167981 */ /* 0x000f62000c1e9b00 */
[----:B------:R-:W-:Y:S01]  /*0380*/  IMAD.MOV.U32 R28, RZ, RZ, 0x1 ;  /* 0x00000001ff1c7424 */ /* 0x000fe200078e00ff */
[----:B------:R-:W-:Y:S01]  /*0390*/  BSSY.RECONVERGENT B1, `(.L_x_2) ;  /* 0x000001d000017945 */ /* 0x000fe20003800200 */
[----:B--2---:R-:W-:Y:S02]  /*03a0*/  DADD R24, R24, R20 ;  /* 0x0000000018187229 */ /* 0x004fe40000000014 */
[----:B---3--:R-:W-:-:S08]  /*03b0*/  DADD R20, R32, -R34 ;  /* 0x0000000020147229 */ /* 0x008fd00000000822 */
[----:B------:R-:W-:-:S06]  /*03c0*/  DADD R20, R24, R20 ;  /* 0x0000000018147229 */ /* 0x000fcc0000000014 */
[----:B------:R-:W0:Y:S01]  /*03d0*/  MUFU.RCP64H R29, R21 ;  /* 0x00000015001d7308 */ /* 0x000e220000001800 */
[----:B------:R-:W-:Y:S02]  /*03e0*/  DADD R32, R32, R34 ;  /* 0x0000000020207229 */ /* 0x000fe40000000022 */
[----:B0-----:R-:W-:-:S08]  /*03f0*/  DFMA R30, -R20, R28, 1 ;  /* 0x3ff00000141e742b */ /* 0x001fd0000000011c */
[----:B------:R-:W-:Y:S02]  /*0400*/  DFMA R30, R30, R30, R30 ;  /* 0x0000001e1e1e722b */ /* 0x000fe4000000001e */
[----:B----4-:R-:W-:-:S06]  /*0410*/  DADD R18, R26, R18 ;  /* 0x000000001a127229 */ /* 0x010fcc0000000012 */
[----:B------:R-:W-:Y:S02]  /*0420*/  DFMA R30, R28, R30, R28 ;  /* 0x0000001e1c1e722b */ /* 0x000fe4000000001c */
[----:B------:R-:W-:Y:S02]  /*0430*/  DADD R24, R32, -R24 ;  /* 0x0000000020187229 */ /* 0x000fe40000000818 */
[----:B------:R-:W-:-:S04]  /*0440*/  DMUL R18, R18, 0.5 ;  /* 0x3fe0000012127828 */ /* 0x000fc80000000000 */
[----:B------:R-:W-:-:S04]  /*0450*/  DFMA R26, -R20, R30, 1 ;  /* 0x3ff00000141a742b */ /* 0x000fc8000000011e */
[----:B------:R-:W-:-:S04]  /*0460*/  DMUL R24, R18, R24 ;  /* 0x0000001812187228 */ /* 0x000fc80000000000 */
[----:B------:R-:W-:-:S08]  /*0470*/  DFMA R26, R30, R26, R30 ;  /* 0x0000001a1e1a722b */ /* 0x000fd0000000001e */
[----:B------:R-:W-:-:S08]  /*0480*/  DMUL R18, R24, R26 ;  /* 0x0000001a18127228 */ /* 0x000fd00000000000 */
[----:B------:R-:W-:-:S08]  /*0490*/  DFMA R28, -R20, R18, R24 ;  /* 0x00000012141c722b */ /* 0x000fd00000000118 */
[----:B------:R-:W-:Y:S01]  /*04a0*/  DFMA R18, R26, R28, R18 ;  /* 0x0000001c1a12722b */ /* 0x000fe20000000012 */
[----:B------:R-:W-:-:S09]  /*04b0*/  FSETP.GEU.AND P2, PT, |R25|, 6.5827683646048100446e-37, PT ;  /* 0x036000001900780b */ /* 0x000fd20003f4e200 */
[----:B------:R-:W-:-:S05]  /*04c0*/  FFMA R0, RZ, R21, R19 ;  /* 0x00000015ff007223 */ /* 0x000fca0000000013 */
[----:B------:R-:W-:Y:S01]  /*04d0*/  FSETP.GT.AND P1, PT, |R0|, 1.469367938527859385e-39, PT ;  /* 0x001000000000780b */ /* 0x000fe20003f24200 */
[----:B-----5:R-:W-:-:S12]  /*04e0*/  DADD R16, R16, -R22 ;  /* 0x0000000010107229 */ /* 0x020fd80000000816 */
[----:B------:R-:W-:Y:S05]  /*04f0*/  @P1 BRA P2, `(.L_x_3) ;  /* 0x0000000000181947 */ /* 0x000fea0001000000 */
[----:B------:R-:W-:Y:S01]  /*0500*/  IMAD.MOV.U32 R22, RZ, RZ, R24 ;  /* 0x000000ffff167224 */ /* 0x000fe200078e0018 */
[----:B------:R-:W-:Y:S01]  /*0510*/  MOV R2, 0x540 ;  /* 0x0000054000027802 */ /* 0x000fe20000000f00 */
[----:B------:R-:W-:-:S07]  /*0520*/  IMAD.MOV.U32 R23, RZ, RZ, R25 ;  /* 0x000000ffff177224 */ /* 0x000fce00078e0019 */
[----:B------:R-:W-:Y:S05]  /*0530*/  CALL.REL.NOINC `($__internal_0_$__cuda_sm20_div_rn_f64_full) ;  /* 0x0000000000e87944 */ /* 0x000fea0003c00000 */
[----:B------:R-:W-:Y:S01]  /*0540*/  MOV R18, R26 ;  /* 0x0000001a00127202 */ /* 0x000fe20000000f00 */
[----:B------:R-:W-:-:S07]  /*0550*/  IMAD.MOV.U32 R19, RZ, RZ, R27 ;  /* 0x000000ffff137224 */ /* 0x000fce00078e001b */
.L_x_3:
[----:B------:R-:W-:Y:S05]  /*0560*/  BSYNC.RECONVERGENT B1 ;  /* 0x0000000000017941 */ /* 0x000fea0003800200 */
.L_x_2:
[----:B------:R-:W-:Y:S01]  /*0570*/  DADD R16, R16, R18 ;  /* 0x0000000010107229 */ /* 0x000fe20000000012 */
[----:B------:R-:W-:-:S06]  /*0580*/  IMAD.WIDE.U32 R18, R4, 0x8, R14 ;  /* 0x0000000804127825 */ /* 0x000fcc00078e000e */
[----:B------:R0:W-:Y:S04]  /*0590*/  STG.E.64 desc[UR4][R18.64], R16 ;  /* 0x0000001012007986 */ /* 0x0001e8000c101b04 */
.L_x_1:
[----:B------:R-:W-:Y:S05]  /*05a0*/  BSYNC.RECONVERGENT B0 ;  /* 0x0000000000007941 */ /* 0x000fea0003800200 */
.L_x_0:
[----:B------:R-:W-:-:S04]  /*05b0*/  ISETP.LT.OR P0, PT, R6, R3, P0 ;  /* 0x000000030600720c */ /* 0x000fc80000701670 */
[----:B------:R-:W-:-:S13]  /*05c0*/  ISETP.GT.U32.OR P0, PT, R6, R5, P0 ;  /* 0x000000050600720c */ /* 0x000fda0000704470 */
[----:B------:R-:W-:Y:S05]  /*05d0*/  @P0 EXIT ;  /* 0x000000000000094d */ /* 0x000fea0003800000 */
[----:B------:R-:W-:-:S05]  /*05e0*/  IMAD.WIDE.U32 R24, R6, 0x8, R12 ;  /* 0x0000000806187825 */ /* 0x000fca00078e000c */
[----:B------:R-:W2:Y:S04]  /*05f0*/  LDG.E.64.CONSTANT R2, desc[UR4][R24.64+0xc8000] ;  /* 0x0c80000418027981 */ /* 0x000ea8000c1e9b00 */
[----:B------:R-:W3:Y:S04]  /*0600*/  LDG.E.64.CONSTANT R26, desc[UR4][R24.64+0xc8a00] ;  /* 0x0c8a0004181a7981 */ /* 0x000ee8000c1e9b00 */
[----:B------:R-:W3:Y:S04]  /*0610*/  LDG.E.64.CONSTANT R28, desc[UR4][R24.64+0xa00] ;  /* 0x000a0004181c7981 */ /* 0x000ee8000c1e9b00 */
[----:B------:R-:W2:Y:S01]  /*0620*/  LDG.E.64.CONSTANT R12, desc[UR4][R24.64] ;  /* 0x00000004180c7981 */ /* 0x000ea2000c1e9b00 */
[----:B------:R-:W-:-:S05]  /*0630*/  IMAD.WIDE.U32 R20, R6, 0x8, R10 ;  /* 0x0000000806147825 */ /* 0x000fca00078e000a */
[----:B0-----:R-:W4:Y:S04]  /*0640*/  LDG.E.64.CONSTANT R16, desc[UR4][R20.64+0xa00] ;  /* 0x000a000414107981 */ /* 0x001f28000c1e9b00 */
[----:B------:R-:W4:Y:S01]  /*0650*/  LDG.E.64.CONSTANT R22, desc[UR4][R20.64] ;  /* 0x0000000414167981 */ /* 0x000f22000c1e9b00 */
[----:B------:R-:W-:-:S05]  /*0660*/  IMAD.WIDE.U32 R18, R6, 0x8, R8 ;  /* 0x0000000806127825 */ /* 0x000fca00078e0008 */
[----:B------:R-:W5:Y:S04]  /*0670*/  LDG.E.64.CONSTANT R4, desc[UR4][R18.64+0xa00] ;  /* 0x000a000412047981 */ /* 0x000f68000c1e9b00 */
[----:B------:R-:W5:Y:S01]  /*0680*/  LDG.E.64.CONSTANT R8, desc[UR4][R18.64] ;  /* 0x0000000412087981 */ /* 0x000f62000c1e9b00 */
[----:B------:R-:W-:Y:S01]  /*0690*/  BSSY.RECONVERGENT B0, `(.L_x_4) ;  /* 0x0000020000007945 */ /* 0x000fe20003800200 */
[----:B---3--:R-:W-:Y:S01]  /*06a0*/  DADD R26, R26, R28 ;  /* 0x000000001a1a7229 */ /* 0x008fe2000000001c */
[----:B------:R-:W-:Y:S01]  /*06b0*/  IMAD.MOV.U32 R28, RZ, RZ, 0x1 ;  /* 0x00000001ff1c7424 */ /* 0x000fe200078e00ff */
[C-C-:B--2---:R-:W-:Y:S02]  /*06c0*/  DADD R10, R2.reuse, -R12.reuse ;  /* 0x00000000020a7229 */ /* 0x144fe4000000080c */
[----:B------:R-:W-:-:S06]  /*06d0*/  DADD R2, R2, R12 ;  /* 0x0000000002027229 */ /* 0x000fcc000000000c */
[----:B------:R-:W-:Y:S02]  /*06e0*/  DADD R10, R26, R10 ;  /* 0x000000001a0a7229 */ /* 0x000fe4000000000a */
[----:B----4-:R-:W-:Y:S02]  /*06f0*/  DADD R16, R16, R22 ;  /* 0x0000000010107229 */ /* 0x010fe40000000016 */
[----:B------:R-:W-:Y:S02]  /*0700*/  DADD R2, R2, -R26 ;  /* 0x0000000002027229 */ /* 0x000fe4000000081a */
[----:B------:R-:W0:Y:S04]  /*0710*/  MUFU.RCP64H R29, R11 ;  /* 0x0000000b001d7308 */ /* 0x000e280000001800 */
[----:B------:R-:W-:-:S02]  /*0720*/  DMUL R16, R16, 0.5 ;  /* 0x3fe0000010107828 */ /* 0x000fc40000000000 */
[----:B-----5:R-:W-:-:S06]  /*0730*/  DADD R4, R4, -R8 ;  /* 0x0000000004047229 */ /* 0x020fcc0000000808 */
[----:B------:R-:W-:Y:S02]  /*0740*/  DMUL R16, R16, R2 ;  /* 0x0000000210107228 */ /* 0x000fe40000000000 */
[----:B0-----:R-:W-:-:S08]  /*0750*/  DFMA R24, -R10, R28, 1 ;  /* 0x3ff000000a18742b */ /* 0x001fd0000000011c */
[----:B------:R-:W-:Y:S01]  /*0760*/  FSETP.GEU.AND P1, PT, |R17|, 6.5827683646048100446e-37, PT ;  /* 0x036000001100780b */ /* 0x000fe20003f2e200 */
[----:B------:R-:W-:-:S08]  /*0770*/  DFMA R24, R24, R24, R24 ;  /* 0x000000181818722b */ /* 0x000fd00000000018 */
[----:B------:R-:W-:-:S08]  /*0780*/  DFMA R24, R28, R24, R28 ;  /* 0x000000181c18722b */ /* 0x000fd0000000001c */
[----:B------:R-:W-:-:S08]  /*0790*/  DFMA R12, -R10, R24, 1 ;  /* 0x3ff000000a0c742b */ /* 0x000fd00000000118 */
[----:B------:R-:W-:-:S08]  /*07a0*/  DFMA R12, R24, R12, R24 ;  /* 0x0000000c180c722b */ /* 0x000fd00000000018 */
[----:B------:R-:W-:-:S08]  /*07b0*/  DMUL R2, R16, R12 ;  /* 0x0000000c10027228 */ /* 0x000fd00000000000 */
[----:B------:R-:W-:-:S08]  /*07c0*/  DFMA R18, -R10, R2, R16 ;  /* 0x000000020a12722b */ /* 0x000fd00000000110 */
[----:B------:R-:W-:-:S10]  /*07d0*/  DFMA R2, R12, R18, R2 ;  /* 0x000000120c02722b */ /* 0x000fd40000000002 */
[----:B------:R-:W-:-:S05]  /*07e0*/  FFMA R0, RZ, R11, R3 ;  /* 0x0000000bff007223 */ /* 0x000fca0000000003 */
[----:B------:R-:W-:-:S13]  /*07f0*/  FSETP.GT.AND P0, PT, |R0|, 1.469367938527859385e-39, PT ;  /* 0x001000000000780b */ /* 0x000fda0003f04200 */
[----:B------:R-:W-:Y:S05]  /*0800*/  @P0 BRA P1, `(.L_x_5) ;  /* 0x0000000000200947 */ /* 0x000fea0000800000 */
[----:B------:R-:W-:Y:S01]  /*0810*/  IMAD.MOV.U32 R22, RZ, RZ, R16 ;  /* 0x000000ffff167224 */ /* 0x000fe200078e0010 */
[----:B------:R-:W-:Y:S01]  /*0820*/  MOV R2, 0x870 ;  /* 0x0000087000027802 */ /* 0x000fe20000000f00 */
[----:B------:R-:W-:Y:S02]  /*0830*/  IMAD.MOV.U32 R23, RZ, RZ, R17 ;  /* 0x000000ffff177224 */ /* 0x000fe400078e0011 */
[----:B------:R-:W-:Y:S02]  /*0840*/  IMAD.MOV.U32 R20, RZ, RZ, R10 ;  /* 0x000000ffff147224 */ /* 0x000fe400078e000a */
[----:B------:R-:W-:-:S07]  /*0850*/  IMAD.MOV.U32 R21, RZ, RZ, R11 ;  /* 0x000000ffff157224 */ /* 0x000fce00078e000b */
[----:B------:R-:W-:Y:S05]  /*0860*/  CALL.REL.NOINC `($__internal_0_$__cuda_sm20_div_rn_f64_full) ;  /* 0x00000000001c7944 */ /* 0x000fea0003c00000 */
[----:B------:R-:W-:Y:S01]  /*0870*/  MOV R2, R26 ;  /* 0x0000001a00027202 */ /* 0x000fe20000000f00 */
[----:B------:R-:W-:-:S07]  /*0880*/  IMAD.MOV.U32 R3, RZ, RZ, R27 ;  /* 0x000000ffff037224 */ /* 0x000fce00078e001b */
.L_x_5:
[----:B------:R-:W-:Y:S05]  /*0890*/  BSYNC.RECONVERGENT B0 ;  /* 0x0000000000007941 */ /* 0x000fea0003800200 */
.L_x_4:
[----:B------:R-:W-:Y:S01]  /*08a0*/  DADD R4, R4, R2 ;  /* 0x0000000004047229 */ /* 0x000fe20000000002 */
[----:B------:R-:W-:-:S06]  /*08b0*/  IMAD.WIDE.U32 R6, R6, 0x8, R14 ;  /* 0x0000000806067825 */ /* 0x000fcc00078e000e */
[----:B------:R-:W-:Y:S01]  /*08c0*/  STG.E.64 desc[UR4][R6.64], R4 ;  /* 0x0000000406007986 */ /* 0x000fe2000c101b04 */
[----:B------:R-:W-:Y:S05]  /*08d0*/  EXIT ;  /* 0x000000000000794d */ /* 0x000fea0003800000 */
        .weak           $__internal_0_$__cuda_sm20_div_rn_f64_full
        .type           $__internal_0_$__cuda_sm20_div_rn_f64_full,@function
        .size           $__internal_0_$__cuda_sm20_div_rn_f64_full,(.L_x_24 - $__internal_0_$__cuda_sm20_div_rn_f64_full)
$__internal_0_$__cuda_sm20_div_rn_f64_full:
[C---:B------:R-:W-:Y:S01]  /*08e0*/  FSETP.GEU.AND P1, PT, |R21|.reuse, 1.469367938527859385e-39, PT ;  /* 0x001000001500780b */ /* 0x040fe20003f2e200 */
[----:B------:R-:W-:Y:S01]  /*08f0*/  IMAD.MOV.U32 R24, RZ, RZ, 0x1 ;  /* 0x00000001ff187424 */ /* 0x000fe200078e00ff */
[----:B------:R-:W-:Y:S01]  /*0900*/  LOP3.LUT R18, R21, 0x800fffff, RZ, 0xc0, !PT ;  /* 0x800fffff15127812 */ /* 0x000fe200078ec0ff */
[----:B------:R-:W-:Y:S01]  /*0910*/  BSSY.RECONVERGENT B2, `(.L_x_6) ;  /* 0x0000054000027945 */ /* 0x000fe20003800200 */
[C---:B------:R-:W-:Y:S02]  /*0920*/  FSETP.GEU.AND P3, PT, |R23|.reuse, 1.469367938527859385e-39, PT ;  /* 0x001000001700780b */ /* 0x040fe40003f6e200 */
[----:B------:R-:W-:Y:S01]  /*0930*/  LOP3.LUT R19, R18, 0x3ff00000, RZ, 0xfc, !PT ;  /* 0x3ff0000012137812 */ /* 0x000fe200078efcff */
[----:B------:R-:W-:Y:S01]  /*0940*/  IMAD.MOV.U32 R18, RZ, RZ, R20 ;  /* 0x000000ffff127224 */ /* 0x000fe200078e0014 */
[----:B------:R-:W-:Y:S02]  /*0950*/  LOP3.LUT R7, R23, 0x7ff00000, RZ, 0xc0, !PT ;  /* 0x7ff0000017077812 */ /* 0x000fe400078ec0ff */
[----:B------:R-:W-:-:S02]  /*0960*/  LOP3.LUT R32, R21, 0x7ff00000, RZ, 0xc0, !PT ;  /* 0x7ff0000015207812 */ /* 0x000fc400078ec0ff */
[----:B------:R-:W-:Y:S01]  /*0970*/  MOV R33, R7 ;  /* 0x0000000700217202 */ /* 0x000fe20000000f00 */
[----:B------:R-:W-:Y:S01]  /*0980*/  @!P1 DMUL R18, R20, 8.98846567431157953865e+307 ;  /* 0x7fe0000014129828 */ /* 0x000fe20000000000 */
[----:B------:R-:W-:-:S03]  /*0990*/  ISETP.GE.U32.AND P2, PT, R7, R32, PT ;  /* 0x000000200700720c */ /* 0x000fc60003f46070 */
[----:B------:R-:W-:Y:S01]  /*09a0*/  @!P3 LOP3.LUT R0, R21, 0x7ff00000, RZ, 0xc0, !PT ;  /* 0x7ff000001500b812 */ /* 0x000fe200078ec0ff */
[----:B------:R-:W-:Y:S01]  /*09b0*/  @!P3 IMAD.MOV.U32 R28, RZ, RZ, RZ ;  /* 0x000000ffff1cb224 */ /* 0x000fe200078e00ff */
[----:B------:R-:W0:Y:S02]  /*09c0*/  MUFU.RCP64H R25, R19 ;  /* 0x0000001300197308 */ /* 0x000e240000001800 */
[----:B------:R-:W-:Y:S01]  /*09d0*/  @!P3 ISETP.GE.U32.AND P4, PT, R7, R0, PT ;  /* 0x000000000700b20c */ /* 0x000fe20003f86070 */
[----:B------:R-:W-:Y:S01]  /*09e0*/  IMAD.MOV.U32 R0, RZ, RZ, 0x1ca00000 ;  /* 0x1ca00000ff007424 */ /* 0x000fe200078e00ff */
[----:B------:R-:W-:-:S04]  /*09f0*/  @!P1 LOP3.LUT R32, R19, 0x7ff00000, RZ, 0xc0, !PT ;  /* 0x7ff0000013209812 */ /* 0x000fc800078ec0ff */
[----:B------:R-:W-:Y:S01]  /*0a00*/  @!P3 SEL R29, R0, 0x63400000, !P4 ;  /* 0x63400000001db807 */ /* 0x000fe20006000000 */
[----:B------:R-:W-:-:S03]  /*0a10*/  VIADD R34, R32, 0xffffffff ;  /* 0xffffffff20227836 */ /* 0x000fc60000000000 */
[----:B------:R-:W-:-:S04]  /*0a20*/  @!P3 LOP3.LUT R29, R29, 0x80000000, R23, 0xf8, !PT ;  /* 0x800000001d1db812 */ /* 0x000fc800078ef817 */
[----:B------:R-:W-:Y:S01]  /*0a30*/  @!P3 LOP3.LUT R29, R29, 0x100000, RZ, 0xfc, !PT ;  /* 0x001000001d1db812 */ /* 0x000fe200078efcff */
[----:B0-----:R-:W-:-:S08]  /*0a40*/  DFMA R26, R24, -R18, 1 ;  /* 0x3ff00000181a742b */ /* 0x001fd00000000812 */
[----:B------:R-:W-:-:S08]  /*0a50*/  DFMA R26, R26, R26, R26 ;  /* 0x0000001a1a1a722b */ /* 0x000fd0000000001a */
[----:B------:R-:W-:Y:S01]  /*0a60*/  DFMA R26, R24, R26, R24 ;  /* 0x0000001a181a722b */ /* 0x000fe20000000018 */
[----:B------:R-:W-:Y:S01]  /*0a70*/  SEL R25, R0, 0x63400000, !P2 ;  /* 0x6340000000197807 */ /* 0x000fe20005000000 */
[----:B------:R-:W-:-:S03]  /*0a80*/  IMAD.MOV.U32 R24, RZ, RZ, R22 ;  /* 0x000000ffff187224 */ /* 0x000fc600078e0016 */
[----:B------:R-:W-:-:S03]  /*0a90*/  LOP3.LUT R25, R25, 0x800fffff, R23, 0xf8, !PT ;  /* 0x800fffff19197812 */ /* 0x000fc600078ef817 */
[----:B------:R-:W-:-:S03]  /*0aa0*/  DFMA R30, R26, -R18, 1 ;  /* 0x3ff000001a1e742b */ /* 0x000fc60000000812 */
[----:B------:R-:W-:-:S05]  /*0ab0*/  @!P3 DFMA R24, R24, 2, -R28 ;  /* 0x400000001818b82b */ /* 0x000fca000000081c */
[----:B------:R-:W-:-:S05]  /*0ac0*/  DFMA R30, R26, R30, R26 ;  /* 0x0000001e1a1e722b */ /* 0x000fca000000001a */
[----:B------:R-:W-:-:S03]  /*0ad0*/  @!P3 LOP3.LUT R33, R25, 0x7ff00000, RZ, 0xc0, !PT ;  /* 0x7ff000001921b812 */ /* 0x000fc600078ec0ff */
[----:B------:R-:W-:Y:S02]  /*0ae0*/  DMUL R26, R30, R24 ;  /* 0x000000181e1a7228 */ /* 0x000fe40000000000 */
[----:B------:R-:W-:-:S05]  /*0af0*/  VIADD R28, R33, 0xffffffff ;  /* 0xffffffff211c7836 */ /* 0x000fca0000000000 */
[----:B------:R-:W-:Y:S01]  /*0b00*/  ISETP.GT.U32.AND P1, PT, R28, 0x7feffffe, PT ;  /* 0x7feffffe1c00780c */ /* 0x000fe20003f24070 */
[----:B------:R-:W-:-:S03]  /*0b10*/  DFMA R28, R26, -R18, R24 ;  /* 0x800000121a1c722b */ /* 0x000fc60000000018 */
[----:B------:R-:W-:-:S05]  /*0b20*/  ISETP.GT.U32.OR P1, PT, R34, 0x7feffffe, P1 ;  /* 0x7feffffe2200780c */ /* 0x000fca0000f24470 */
[----:B------:R-:W-:-:S08]  /*0b30*/  DFMA R28, R30, R28, R26 ;  /* 0x0000001c1e1c722b */ /* 0x000fd0000000001a */
[----:B------:R-:W-:Y:S05]  /*0b40*/  @P1 BRA `(.L_x_7) ;  /* 0x00000000006c1947 */ /* 0x000fea0003800000 */
[----:B------:R-:W-:-:S04]  /*0b50*/  LOP3.LUT R26, R21, 0x7ff00000, RZ, 0xc0, !PT ;  /* 0x7ff00000151a7812 */ /* 0x000fc800078ec0ff */
[CC--:B------:R-:W-:Y:S02]  /*0b60*/  VIADDMNMX R22, R7.reuse, -R26.reuse, 0xb9600000, !PT ;  /* 0xb960000007167446 */ /* 0x0c0fe4000780091a */
[----:B------:R-:W-:Y:S02]  /*0b70*/  ISETP.GE.U32.AND P1, PT, R7, R26, PT ;  /* 0x0000001a0700720c */ /* 0x000fe40003f26070 */
[----:B------:R-:W-:Y:S02]  /*0b80*/  VIMNMX R22, PT, PT, R22, 0x46a00000, PT ;  /* 0x46a0000016167848 */ /* 0x000fe40003fe0100 */
[----:B------:R-:W-:-:S05]  /*0b90*/  SEL R7, R0, 0x63400000, !P1 ;  /* 0x6340000000077807 */ /* 0x000fca0004800000 */
[----:B------:R-:W-:Y:S02]  /*0ba0*/  IMAD.IADD R0, R22, 0x1, -R7 ;  /* 0x0000000116007824 */ /* 0x000fe400078e0a07 */
[----:B------:R-:W-:Y:S02]  /*0bb0*/  IMAD.MOV.U32 R22, RZ, RZ, RZ ;  /* 0x000000ffff167224 */ /* 0x000fe400078e00ff */
[----:B------:R-:W-:-:S06]  /*0bc0*/  VIADD R23, R0, 0x7fe00000 ;  /* 0x7fe0000000177836 */ /* 0x000fcc0000000000 */
[----:B------:R-:W-:-:S10]  /*0bd0*/  DMUL R26, R28, R22 ;  /* 0x000000161c1a7228 */ /* 0x000fd40000000000 */
[----:B------:R-:W-:-:S13]  /*0be0*/  FSETP.GTU.AND P1, PT, |R27|, 1.469367938527859385e-39, PT ;  /* 0x001000001b00780b */ /* 0x000fda0003f2c200 */
[----:B------:R-:W-:Y:S05]  /*0bf0*/  @P1 BRA `(.L_x_8) ;  /* 0x0000000000941947 */ /* 0x000fea0003800000 */
[----:B------:R-:W-:Y:S01]  /*0c00*/  DFMA R18, R28, -R18, R24 ;  /* 0x800000121c12722b */ /* 0x000fe20000000018 */
[----:B------:R-:W-:-:S09]  /*0c10*/  IMAD.MOV.U32 R22, RZ, RZ, RZ ;  /* 0x000000ffff167224 */ /* 0x000fd200078e00ff */
[C---:B------:R-:W-:Y:S02]  /*0c20*/  FSETP.NEU.AND P1, PT, R19.reuse, RZ, PT ;  /* 0x000000ff1300720b */ /* 0x040fe40003f2d000 */
[----:B------:R-:W-:-:S04]  /*0c30*/  LOP3.LUT R21, R19, 0x80000000, R21, 0x48, !PT ;  /* 0x8000000013157812 */ /* 0x000fc800078e4815 */
[----:B------:R-:W-:-:S07]  /*0c40*/  LOP3.LUT R23, R21, R23, RZ, 0xfc, !PT ;  /* 0x0000001715177212 */ /* 0x000fce00078efcff */
[----:B------:R-:W-:Y:S05]  /*0c50*/  @!P1 BRA `(.L_x_8) ;  /* 0x00000000007c9947 */ /* 0x000fea0003800000 */
[C---:B------:R-:W-:Y:S01]  /*0c60*/  IADD3 R19, PT, PT, -R0.reuse, RZ, RZ ;  /* 0x000000ff00137210 */ /* 0x040fe20007ffe1ff */
[----:B------:R-:W-:Y:S01]  /*0c70*/  IMAD.MOV.U32 R18, RZ, RZ, RZ ;  /* 0x000000ffff127224 */ /* 0x000fe200078e00ff */
[----:B------:R-:W-:Y:S01]  /*0c80*/  DMUL.RP R22, R28, R22 ;  /* 0x000000161c167228 */ /* 0x000fe20000008000 */
[----:B------:R-:W-:-:S04]  /*0c90*/  IADD3 R7, PT, PT, -R0, -0x43300000, RZ ;  /* 0xbcd0000000077810 */ /* 0x000fc80007ffe1ff */
[----:B------:R-:W-:-:S05]  /*0ca0*/  DFMA R18, R26, -R18, R28 ;  /* 0x800000121a12722b */ /* 0x000fca000000001c */
[----:B------:R-:W-:-:S05]  /*0cb0*/  LOP3.LUT R21, R23, R21, RZ, 0x3c, !PT ;  /* 0x0000001517157212 */ /* 0x000fca00078e3cff */
[----:B------:R-:W-:-:S04]  /*0cc0*/  FSETP.NEU.AND P1, PT, |R19|, R7, PT ;  /* 0x000000071300720b */ /* 0x000fc80003f2d200 */
[----:B------:R-:W-:Y:S02]  /*0cd0*/  FSEL R26, R22, R26, !P1 ;  /* 0x0000001a161a7208 */ /* 0x000fe40004800000 */
[----:B------:R-:W-:Y:S01]  /*0ce0*/  FSEL R27, R21, R27, !P1 ;  /* 0x0000001b151b7208 */ /* 0x000fe20004800000 */
[----:B------:R-:W-:Y:S06]  /*0cf0*/  BRA `(.L_x_8) ;  /* 0x0000000000547947 */ /* 0x000fec0003800000 */
.L_x_7:
[----:B------:R-:W-:-:S14]  /*0d00*/  DSETP.NAN.AND P1, PT, R22, R22, PT ;  /* 0x000000161600722a */ /* 0x000fdc0003f28000 */
[----:B------:R-:W-:Y:S05]  /*0d10*/  @P1 BRA `(.L_x_9) ;  /* 0x0000000000441947 */ /* 0x000fea0003800000 */
[----:B------:R-:W-:-:S14]  /*0d20*/  DSETP.NAN.AND P1, PT, R20, R20, PT ;  /* 0x000000141400722a */ /* 0x000fdc0003f28000 */
[----:B------:R-:W-:Y:S05]  /*0d30*/  @P1 BRA `(.L_x_10) ;  /* 0x0000000000301947 */ /* 0x000fea0003800000 */
[----:B------:R-:W-:Y:S01]  /*0d40*/  ISETP.NE.AND P1, PT, R33, R32, PT ;  /* 0x000000202100720c */ /* 0x000fe20003f25270 */
[----:B------:R-:W-:Y:S02]  /*0d50*/  IMAD.MOV.U32 R26, RZ, RZ, 0x0 ;  /* 0x00000000ff1a7424 */ /* 0x000fe400078e00ff */
[----:B------:R-:W-:-:S10]  /*0d60*/  IMAD.MOV.U32 R27, RZ, RZ, -0x80000 ;  /* 0xfff80000ff1b7424 */ /* 0x000fd400078e00ff */
[----:B------:R-:W-:Y:S05]  /*0d70*/  @!P1 BRA `(.L_x_8) ;  /* 0x0000000000349947 */ /* 0x000fea0003800000 */
[----:B------:R-:W-:Y:S02]  /*0d80*/  ISETP.NE.AND P1, PT, R33, 0x7ff00000, PT ;  /* 0x7ff000002100780c */ /* 0x000fe40003f25270 */
[----:B------:R-:W-:Y:S02]  /*0d90*/  LOP3.LUT R27, R23, 0x80000000, R21, 0x48, !PT ;  /* 0x80000000171b7812 */ /* 0x000fe400078e4815 */
[----:B------:R-:W-:-:S13]  /*0da0*/  ISETP.EQ.OR P1, PT, R32, RZ, !P1 ;  /* 0x000000ff2000720c */ /* 0x000fda0004f22670 */
[----:B------:R-:W-:Y:S01]  /*0db0*/  @P1 LOP3.LUT R0, R27, 0x7ff00000, RZ, 0xfc, !PT ;  /* 0x7ff000001b001812 */ /* 0x000fe200078efcff */
[----:B------:R-:W-:Y:S02]  /*0dc0*/  @!P1 IMAD.MOV.U32 R26, RZ, RZ, RZ ;  /* 0x000000ffff1a9224 */ /* 0x000fe400078e00ff */
[----:B------:R-:W-:Y:S01]  /*0dd0*/  @P1 IMAD.MOV.U32 R26, RZ, RZ, RZ ;  /* 0x000000ffff1a1224 */ /* 0x000fe200078e00ff */
[----:B------:R-:W-:Y:S01]  /*0de0*/  @P1 MOV R27, R0 ;  /* 0x00000000001b1202 */ /* 0x000fe20000000f00 */
[----:B------:R-:W-:Y:S06]  /*0df0*/  BRA `(.L_x_8) ;  /* 0x0000000000147947 */ /* 0x000fec0003800000 */
.L_x_10:
[----:B------:R-:W-:Y:S01]  /*0e00*/  LOP3.LUT R27, R21, 0x80000, RZ, 0xfc, !PT ;  /* 0x00080000151b7812 */ /* 0x000fe200078efcff */
[----:B------:R-:W-:Y:S01]  /*0e10*/  IMAD.MOV.U32 R26, RZ, RZ, R20 ;  /* 0x000000ffff1a7224 */ /* 0x000fe200078e0014 */
[----:B------:R-:W-:Y:S06]  /*0e20*/  BRA `(.L_x_8) ;  /* 0x0000000000087947 */ /* 0x000fec0003800000 */
.L_x_9:
[----:B------:R-:W-:Y:S01]  /*0e30*/  LOP3.LUT R27, R23, 0x80000, RZ, 0xfc, !PT ;  /* 0x00080000171b7812 */ /* 0x000fe200078efcff */
[----:B------:R-:W-:-:S07]  /*0e40*/  IMAD.MOV.U32 R26, RZ, RZ, R22 ;  /* 0x000000ffff1a7224 */ /* 0x000fce00078e0016 */
.L_x_8:
[----:B------:R-:W-:Y:S05]  /*0e50*/  BSYNC.RECONVERGENT B2 ;  /* 0x0000000000027941 */ /* 0x000fea0003800200 */
.L_x_6:
[----:B------:R-:W-:Y:S02]  /*0e60*/  IMAD.MOV.U32 R18, RZ, RZ, R2 ;  /* 0x000000ffff127224 */ /* 0x000fe400078e0002 */
[----:B------:R-:W-:-:S04]  /*0e70*/  IMAD.MOV.U32 R19, RZ, RZ, 0x0 ;  /* 0x00000000ff137424 */ /* 0x000fc800078e00ff */
[----:B------:R-:W-:Y:S05]  /*0e80*/  RET.REL.NODEC R18 `(_Z9fastwave2PdS_S_S_iii) ;  /* 0xfffffff0125c7950 */ /* 0x000fea0003c3ffff */
.L_x_11:
[----:B------:R-:W-:-:S00]  /*0e90*/  BRA `(.L_x_11) ;  /* 0xfffffffc00fc7947 */ /* 0x000fc0000383ffff */
[----:B------:R-:W-:-:S00]  /*0ea0*/  NOP ;  /* 0x0000000000007918 */ /* 0x000fc00000000000 */
        /* <DEDUP_REMOVED lines=13> */
.L_x_24:


//--------------------- .text._Z9fastwave1PdS_S_S_iii --------------------------
	.section	.text._Z9fastwave1PdS_S_S_iii,"ax",@progbits
	.align	128
        .global         _Z9fastwave1PdS_S_S_iii
        .type           _Z9fastwave1PdS_S_S_iii,@function
        .size           _Z9fastwave1PdS_S_S_iii,(.L_x_25 - _Z9fastwave1PdS_S_S_iii)
        .other          _Z9fastwave1PdS_S_S_iii,@"STO_CUDA_ENTRY STV_DEFAULT"
_Z9fastwave1PdS_S_S_iii:
.text._Z9fastwave1PdS_S_S_iii:
[----:B------:R-:W-:Y:S08]  /*0000*/  LDC R1, c[0x0][0x37c] ;  /* 0x0000df00ff017b82 */ /* 0x000ff00000000800 */
[----:B------:R-:W0:Y:S01]  /*0010*/  LDC R5, c[0x0][0x360] ;  /* 0x0000d800ff057b82 */ /* 0x000e220000000800 */
[----:B------:R-:W1:Y:S01]  /*0020*/  S2R R15, SR_TID.Y ;  /* 0x00000000000f7919 */ /* 0x000e620000002200 */
[----:B------:R-:W-:Y:S01]  /*0030*/  BSSY.RECONVERGENT B0, `(.L_x_12) ;  /* 0x000005a000007945 */ /* 0x000fe20003800200 */
[----:B------:R-:W2:Y:S05]  /*0040*/  S2R R23, SR_TID.Z ;  /* 0x0000000000177919 */ /* 0x000eaa0000002300 */
[----:B------:R-:W3:Y:S01]  /*0050*/  S2UR UR5, SR_CTAID.Y ;  /* 0x00000000000579c3 */ /* 0x000ee20000002600 */
[----:B------:R-:W4:Y:S07]  /*0060*/  S2R R21, SR_TID.X ;  /* 0x0000000000157919 */ /* 0x000f2e0000002100 */
[----:B------:R-:W3:Y:S08]  /*0070*/  LDC R16, c[0x0][0x364] ;  /* 0x0000d900ff107b82 */ /* 0x000ef00000000800 */
[----:B------:R-:W5:Y:S08]  /*0080*/  LDC.64 R18, c[0x0][0x3a0] ;  /* 0x0000e800ff127b82 */ /* 0x000f700000000a00 */
[----:B------:R-:W2:Y:S08]  /*0090*/  S2UR UR6, SR_CTAID.Z ;  /* 0x00000000000679c3 */ /* 0x000eb00000002700 */
[----:B------:R-:W2:Y:S01]  /*00a0*/  LDC R14, c[0x0][0x368] ;  /* 0x0000da00ff0e7b82 */ /* 0x000ea20000000800 */
[----:B---3--:R-:W-:-:S02]  /*00b0*/  IMAD R0, R16, UR5, R16 ;  /* 0x0000000510007c24 */ /* 0x008fc4000f8e0210 */
[----:B-1----:R-:W-:Y:S02]  /*00c0*/  IMAD R16, R16, UR5, R15 ;  /* 0x0000000510107c24 */ /* 0x002fe4000f8e020f */
[----:B------:R-:W-:-:S03]  /*00d0*/  VIADD R2, R0, 0xffffffff ;  /* 0xffffffff00027836 */ /* 0x000fc60000000000 */
[----:B------:R-:W1:Y:S01]  /*00e0*/  S2UR UR4, SR_CTAID.X ;  /* 0x00000000000479c3 */ /* 0x000e620000002500 */
[----:B-----5:R-:W-:Y:S02]  /*00f0*/  VIADD R3, R19, 0xffffffff ;  /* 0xffffffff13037836 */ /* 0x020fe40000000000 */
[----:B------:R-:W-:-:S03]  /*0100*/  VIADD R17, R18, 0xfffffffe ;  /* 0xfffffffe12117836 */ /* 0x000fc60000000000 */
[----:B------:R-:W-:Y:S01]  /*0110*/  ISETP.GE.U32.AND P0, PT, R2, R3, PT ;  /* 0x000000030200720c */ /* 0x000fe20003f06070 */
[----:B0-----:R-:W-:Y:S01]  /*0120*/  IMAD.SHL.U32 R3, R5, 0x2, RZ ;  /* 0x0000000205037824 */ /* 0x001fe200078e00ff */
[----:B------:R-:W0:Y:S02]  /*0130*/  LDC R20, c[0x0][0x3a8] ;  /* 0x0000ea00ff147b82 */ /* 0x000e240000000800 */
[----:B------:R-:W-:-:S05]  /*0140*/  SEL R4, R0, R19, !P0 ;  /* 0x0000001300047207 */ /* 0x000fca0004000000 */
[----:B------:R-:W-:Y:S01]  /*0150*/  VIADD R19, R4, 0xffffffff ;  /* 0xffffffff04137836 */ /* 0x000fe20000000000 */
[----:B------:R-:W3:Y:S01]  /*0160*/  LDC.64 R10, c[0x0][0x398] ;  /* 0x0000e600ff0a7b82 */ /* 0x000ee20000000a00 */
[C---:B--2---:R-:W-:Y:S02]  /*0170*/  IMAD R0, R14.reuse, UR6, R14 ;  /* 0x000000060e007c24 */ /* 0x044fe4000f8e020e */
[----:B------:R-:W-:Y:S01]  /*0180*/  IMAD R15, R14, UR6, R23 ;  /* 0x000000060e0f7c24 */ /* 0x000fe2000f8e0217 */
[----:B------:R-:W-:Y:S02]  /*0190*/  ISETP.GT.U32.AND P0, PT, R16, R19, PT ;  /* 0x000000131000720c */ /* 0x000fe40003f04070 */
[----:B------:R-:W-:Y:S02]  /*01a0*/  VIADDMNMX.U32 R0, R0, 0xffffffff, R17, PT ;  /* 0xffffffff00007846 */ /* 0x000fe40003800011 */
[----:B------:R-:W2:Y:S01]  /*01b0*/  LDC.64 R8, c[0x0][0x388] ;  /* 0x0000e200ff087b82 */ /* 0x000ea20000000a00 */
[----:B-1----:R-:W-:Y:S01]  /*01c0*/  IMAD R2, R3, UR4, RZ ;  /* 0x0000000403027c24 */ /* 0x002fe2000f8e02ff */
[----:B------:R-:W-:Y:S01]  /*01d0*/  ISETP.GT.U32.OR P0, PT, R15, R0, P0 ;  /* 0x000000000f00720c */ /* 0x000fe20000704470 */
[----:B------:R-:W1:Y:S02]  /*01e0*/  LDCU.64 UR4, c[0x0][0x358] ;  /* 0x00006b00ff0477ac */ /* 0x000e640008000a00 */
[----:B----4-:R-:W-:Y:S01]  /*01f0*/  IMAD.IADD R4, R2, 0x1, R21 ;  /* 0x0000000102047824 */ /* 0x010fe200078e0215 */
[----:B------:R-:W-:-:S02]  /*0200*/  IADD3 R3, PT, PT, R3, -0x1, R2 ;  /* 0xffffffff03037810 */ /* 0x000fc40007ffe002 */
[----:B------:R-:W4:Y:S02]  /*0210*/  LDC.64 R12, c[0x0][0x390] ;  /* 0x0000e400ff0c7b82 */ /* 0x000f240000000a00 */
[----:B0-----:R-:W-:Y:S02]  /*0220*/  VIADDMNMX.U32 R3, R20, 0xfffffffe, R3, PT ;  /* 0xfffffffe14037846 */ /* 0x001fe40003800003 */
[C---:B------:R-:W-:Y:S02]  /*0230*/  ISETP.LT.OR P1, PT, R4.reuse, R2, P0 ;  /* 0x000000020400720c */ /* 0x040fe40000721670 */
[C---:B------:R-:W-:Y:S02]  /*0240*/  IADD3 R5, PT, PT, R4.reuse, R5, RZ ;  /* 0x0000000504057210 */ /* 0x040fe40007ffe0ff */
[----:B------:R-:W0:Y:S01]  /*0250*/  LDC.64 R6, c[0x0][0x380] ;  /* 0x0000e000ff067b82 */ /* 0x000e220000000a00 */
[----:B------:R-:W-:Y:S01]  /*0260*/  ISETP.GT.U32.OR P1, PT, R4, R3, P1 ;  /* 0x000000030400720c */ /* 0x000fe20000f24470 */
[----:B---3--:R-:W-:-:S04]  /*0270*/  IMAD.WIDE.U32 R10, R15, 0xc8000, R10 ;  /* 0x000c80000f0a7825 */ /* 0x008fc800078e000a */
[----:B--2---:R-:W-:-:S04]  /*0280*/  IMAD.WIDE.U32 R8, R15, 0xc8000, R8 ;  /* 0x000c80000f087825 */ /* 0x004fc800078e0008 */
[----:B------:R-:W-:-:S04]  /*0290*/  IMAD.WIDE.U32 R22, R16, 0xa00, R10 ;  /* 0x00000a0010167825 */ /* 0x000fc800078e000a */
[----:B----4-:R-:W-:-:S04]  /*02a0*/  IMAD.WIDE.U32 R12, R15, 0xc8000, R12 ;  /* 0x000c80000f0c7825 */ /* 0x010fc800078e000c */
[----:B------:R-:W-:-:S04]  /*02b0*/  IMAD.WIDE.U32 R20, R16, 0xa00, R8 ;  /* 0x00000a0010147825 */ /* 0x000fc800078e0008 */
[----:B0-----:R-:W-:-:S04]  /*02c0*/  IMAD.WIDE.U32 R6, R15, 0xc8000, R6 ;  /* 0x000c80000f067825 */ /* 0x001fc800078e0006 */
[----:B------:R-:W-:-:S04]  /*02d0*/  IMAD.WIDE.U32 R18, R16, 0xa00, R12 ;  /* 0x00000a0010127825 */ /* 0x000fc800078e000c */
[----:B------:R-:W-:-:S04]  /*02e0*/  IMAD.WIDE.U32 R16, R16, 0xa00, R6 ;  /* 0x00000a0010107825 */ /* 0x000fc800078e0006 */
[----:B------:R-:W-:Y:S01]  /*02f0*/  IMAD.WIDE.U32 R14, R4, 0x8, R22 ;  /* 0x00000008040e7825 */ /* 0x000fe200078e0016 */
[----:B-1----:R-:W-:Y:S06]  /*0300*/  @P1 BRA `(.L_x_13) ;  /* 0x0000000000b01947 */ /* 0x002fec0003800000 */
        /* <DEDUP_REMOVED lines=13> */
[C-C-:B---3--:R-:W-:Y:S02]  /*03e0*/  DADD R6, R8.reuse, -R24.reuse ;  /* 0x0000000008067229 */ /* 0x148fe40000000818 */
[----:B------:R-:W-:-:S06]  /*03f0*/  DADD R8, R8, R24 ;  /* 0x0000000008087229 */ /* 0x000fcc0000000018 */
[----:B------:R-:W-:Y:S02]  /*0400*/  DADD R6, R28, R6 ;  /* 0x000000001c067229 */ /* 0x000fe40000000006 */
[----:B------:R-:W-:-:S04]  /*0410*/  DADD R8, R8, -R28 ;  /* 0x0000000008087229 */ /* 0x000fc8000000081c */
[----:B------:R-:W0:Y:S01]  /*0420*/  MUFU.RCP64H R31, R7 ;  /* 0x00000007001f7308 */ /* 0x000e220000001800 */
[----:B----4-:R-:W-:-:S08]  /*0430*/  DADD R10, R12, R10 ;  /* 0x000000000c0a7229 */ /* 0x010fd0000000000a */
[----:B------:R-:W-:Y:S02]  /*0440*/  DMUL R10, R10, 0.5 ;  /* 0x3fe000000a0a7828 */ /* 0x000fe40000000000 */
[----:B0-----:R-:W-:-:S06]  /*0450*/  DFMA R32, -R6, R30, 1 ;  /* 0x3ff000000620742b */ /* 0x001fcc000000011e */
[----:B------:R-:W-:Y:S02]  /*0460*/  DMUL R10, R10, R8 ;  /* 0x000000080a0a7228 */ /* 0x000fe40000000000 */
[----:B------:R-:W-:-:S08]  /*0470*/  DFMA R32, R32, R32, R32 ;  /* 0x000000202020722b */ /* 0x000fd00000000020 */
[----:B------:R-:W-:Y:S01]  /*0480*/  FSETP.GEU.AND P2, PT, |R11|, 6.5827683646048100446e-37, PT ;  /* 0x036000000b00780b */ /* 0x000fe20003f4e200 */
[----:B------:R-:W-:-:S08]  /*0490*/  DFMA R32, R30, R32, R30 ;  /* 0x000000201e20722b */ /* 0x000fd0000000001e */
[----:B------:R-:W-:-:S08]  /*04a0*/  DFMA R12, -R6, R32, 1 ;  /* 0x3ff00000060c742b */ /* 0x000fd00000000120 */
[----:B------:R-:W-:-:S08]  /*04b0*/  DFMA R12, R32, R12, R32 ;  /* 0x0000000c200c722b */ /* 0x000fd00000000020 */
[----:B------:R-:W-:-:S08]  /*04c0*/  DMUL R8, R10, R12 ;  /* 0x0000000c0a087228 */ /* 0x000fd00000000000 */
[----:B------:R-:W-:-:S08]  /*04d0*/  DFMA R24, -R6, R8, R10 ;  /* 0x000000080618722b */ /* 0x000fd0000000010a */
[----:B------:R-:W-:Y:S02]  /*04e0*/  DFMA R8, R12, R24, R8 ;  /* 0x000000180c08722b */ /* 0x000fe40000000008 */
[----:B-----5:R-:W-:-:S08]  /*04f0*/  DADD R12, R34, -R26 ;  /* 0x00000000220c7229 */ /* 0x020fd0000000081a */
        /* <DEDUP_REMOVED lines=8> */
[----:B------:R-:W-:Y:S05]  /*0580*/  CALL.REL.NOINC `($__internal_1_$__cuda_sm20_div_rn_f64_full) ;  /* 0x0000000000e07944 */ /* 0x000fea0003c00000 */
.L_x_15:
[----:B------:R-:W-:Y:S05]  /*0590*/  BSYNC.RECONVERGENT B1 ;  /* 0x0000000000017941 */ /* 0x000fea0003800200 */
.L_x_14:
[----:B------:R-:W-:Y:S01]  /*05a0*/  DADD R12, R12, R8 ;  /* 0x000000000c0c7229 */ /* 0x000fe20000000008 */
[----:B------:R-:W-:-:S06]  /*05b0*/  IMAD.WIDE.U32 R6, R4, 0x8, R16 ;  /* 0x0000000804067825 */ /* 0x000fcc00078e0010 */
[----:B------:R0:W-:Y:S04]  /*05c0*/  STG.E.64 desc[UR4][R6.64], R12 ;  /* 0x0000000c06007986 */ /* 0x0001e8000c101b04 */
.L_x_13:
[----:B------:R-:W-:Y:S05]  /*05d0*/  BSYNC.RECONVERGENT B0 ;  /* 0x0000000000007941 */ /* 0x000fea0003800200 */
.L_x_12:
[----:B------:R-:W-:-:S04]  /*05e0*/  ISETP.LT.OR P0, PT, R5, R2, P0 ;  /* 0x000000020500720c */ /* 0x000fc80000701670 */
[----:B------:R-:W-:-:S13]  /*05f0*/  ISETP.GT.U32.OR P0, PT, R5, R3, P0 ;  /* 0x000000030500720c */ /* 0x000fda0000704470 */
[----:B------:R-:W-:Y:S05]  /*0600*/  @P0 EXIT ;  /* 0x000000000000094d */ /* 0x000fea0003800000 */
[C---:B------:R-:W-:Y:S01]  /*0610*/  IMAD.WIDE.U32 R24, R5.reuse, 0x8, R22 ;  /* 0x0000000805187825 */ /* 0x040fe200078e0016 */
[----:B------:R-:W2:Y:S04]  /*0620*/  LDG.E.64.CONSTANT R14, desc[UR4][R14.64] ;  /* 0x000000040e0e7981 */ /* 0x000ea8000c1e9b00 */
[----:B0-----:R-:W3:Y:S04]  /*0630*/  LDG.E.64.CONSTANT R12, desc[UR4][R24.64+0xc8008] ;  /* 0x0c800804180c7981 */ /* 0x001ee8000c1e9b00 */
[----:B------:R-:W3:Y:S04]  /*0640*/  LDG.E.64.CONSTANT R26, desc[UR4][R24.64+0x8] ;  /* 0x00000804181a7981 */ /* 0x000ee8000c1e9b00 */
[----:B------:R-:W4:Y:S04]  /*0650*/  LDG.E.64.CONSTANT R2, desc[UR4][R24.64+0xc8000] ;  /* 0x0c80000418027981 */ /* 0x000f28000c1e9b00 */
[----:B------:R0:W4:Y:S01]  /*0660*/  LDG.E.64.CONSTANT R28, desc[UR4][R24.64] ;  /* 0x00000004181c7981 */ /* 0x000122000c1e9b00 */
[----:B------:R-:W-:-:S05]  /*0670*/  IMAD.WIDE.U32 R22, R5, 0x8, R18 ;  /* 0x0000000805167825 */ /* 0x000fca00078e0012 */
[----:B------:R-:W5:Y:S04]  /*0680*/  LDG.E.64.CONSTANT R6, desc[UR4][R22.64+0x8] ;  /* 0x0000080416067981 */ /* 0x000f68000c1e9b00 */
[----:B------:R-:W5:Y:S01]  /*0690*/  LDG.E.64.CONSTANT R18, desc[UR4][R22.64] ;  /* 0x0000000416127981 */ /* 0x000f62000c1e9b00 */
[----:B------:R-:W-:-:S05]  /*06a0*/  IMAD.WIDE.U32 R20, R5, 0x8, R20 ;  /* 0x0000000805147825 */ /* 0x000fca00078e0014 */
[----:B------:R-:W2:Y:S04]  /*06b0*/  LDG.E.64.CONSTANT R8, desc[UR4][R20.64+0x8] ;  /* 0x0000080414087981 */ /* 0x000ea8000c1e9b00 */
[----:B------:R-:W2:Y:S01]  /*06c0*/  LDG.E.64.CONSTANT R10, desc[UR4][R20.64] ;  /* 0x00000004140a7981 */ /* 0x000ea2000c1e9b00 */
[----:B0-----:R-:W-:Y:S01]  /*06d0*/  MOV R24, 0x1 ;  /* 0x0000000100187802 */ /* 0x001fe20000000f00 */
[----:B------:R-:W-:Y:S01]  /*06e0*/  BSSY.RECONVERGENT B0, `(.L_x_16) ;  /* 0x000001e000007945 */ /* 0x000fe20003800200 */
[----:B---3--:R-:W-:Y:S02]  /*06f0*/  DADD R26, R12, R26 ;  /* 0x000000000c1a7229 */ /* 0x008fe4000000001a */
[----:B----4-:R-:W-:-:S08]  /*0700*/  DADD R12, R2, -R28 ;  /* 0x00000000020c7229 */ /* 0x010fd0000000081c */
[----:B------:R-:W-:-:S06]  /*0710*/  DADD R12, R26, R12 ;  /* 0x000000001a0c7229 */ /* 0x000fcc000000000c */
[----:B------:R-:W0:Y:S01]  /*0720*/  MUFU.RCP64H R25, R13 ;  /* 0x0000000d00197308 */ /* 0x000e220000001800 */
[----:B-----5:R-:W-:Y:S02]  /*0730*/  DADD R6, R6, R18 ;  /* 0x0000000006067229 */ /* 0x020fe40000000012 */
[----:B0-----:R-:W-:-:S08]  /*0740*/  DFMA R28, -R12, R24, 1 ;  /* 0x3ff000000c1c742b */ /* 0x001fd00000000118 */
[----:B------:R-:W-:Y:S02]  /*0750*/  DFMA R28, R28, R28, R28 ;  /* 0x0000001c1c1c722b */ /* 0x000fe4000000001c */
[----:B--2---:R-:W-:-:S06]  /*0760*/  DADD R14, R14, R2 ;  /* 0x000000000e0e7229 */ /* 0x004fcc0000000002 */
        /* <DEDUP_REMOVED lines=12> */
[----:B------:R-:W-:-:S12]  /*0830*/  DADD R2, R8, -R10 ;  /* 0x0000000008027229 */ /* 0x000fd8000000080a */
[----:B------:R-:W-:Y:S05]  /*0840*/  @P0 BRA P1, `(.L_x_17) ;  /* 0x00000000001c0947 */ /* 0x000fea0000800000 */
[----:B------:R-:W-:Y:S01]  /*0850*/  IMAD.MOV.U32 R27, RZ, RZ, R25 ;  /* 0x000000ffff1b7224 */ /* 0x000fe200078e0019 */
[----:B------:R-:W-:Y:S01]  /*0860*/  MOV R0, 0x8a0 ;  /* 0x000008a000007802 */ /* 0x000fe20000000f00 */
[----:B------:R-:W-:Y:S02]  /*0870*/  IMAD.MOV.U32 R8, RZ, RZ, R12 ;  /* 0x000000ffff087224 */ /* 0x000fe400078e000c */
[----:B------:R-:W-:-:S07]  /*0880*/  IMAD.MOV.U32 R9, RZ, RZ, R13 ;  /* 0x000000ffff097224 */ /* 0x000fce00078e000d */
[----:B------:R-:W-:Y:S05]  /*0890*/  CALL.REL.NOINC `($__internal_1_$__cuda_sm20_div_rn_f64_full) ;  /* 0x00000000001c7944 */ /* 0x000fea0003c00000 */
[----:B------:R-:W-:Y:S02]  /*08a0*/  IMAD.MOV.U32 R6, RZ, RZ, R8 ;  /* 0x000000ffff067224 */ /* 0x000fe400078e0008 */
[----:B------:R-:W-:-:S07]  /*08b0*/  IMAD.MOV.U32 R7, RZ, RZ, R9 ;  /* 0x000000ffff077224 */ /* 0x000fce00078e0009 */
.L_x_17:
[----:B------:R-:W-:Y:S05]  /*08c0*/  BSYNC.RECONVERGENT B0 ;  /* 0x0000000000007941 */ /* 0x000fea0003800200 */
.L_x_16:
[----:B------:R-:W-:Y:S01]  /*08d0*/  DADD R2, R2, R6 ;  /* 0x0000000002027229 */ /* 0x000fe20000000006 */
[----:B------:R-:W-:-:S06]  /*08e0*/  IMAD.WIDE.U32 R16, R5, 0x8, R16 ;  /* 0x0000000805107825 */ /* 0x000fcc00078e0010 */
[----:B------:R-:W-:Y:S01]  /*08f0*/  STG.E.64 desc[UR4][R16.64], R2 ;  /* 0x0000000210007986 */ /* 0x000fe2000c101b04 */
[----:B------:R-:W-:Y:S05]  /*0900*/  EXIT ;  /* 0x000000000000794d */ /* 0x000fea0003800000 */
        .weak           $__internal_1_$__cuda_sm20_div_rn_f64_full
        .type           $__internal_1_$__cuda_sm20_div_rn_f64_full,@function
        .size           $__internal_1_$__cuda_sm20_div_rn_f64_full,(.L_x_25 - $__internal_1_$__cuda_sm20_div_rn_f64_full)
$__internal_1_$__cuda_sm20_div_rn_f64_full:
[C---:B------:R-:W-:Y:S01]  /*0910*/  FSETP.GEU.AND P1, PT, |R9|.reuse, 1.469367938527859385e-39, PT ;  /* 0x001000000900780b */ /* 0x040fe20003f2e200 */
[----:B------:R-:W-:Y:S01]  /*0920*/  IMAD.MOV.U32 R7, RZ, RZ, R27 ;  /* 0x000000ffff077224 */ /* 0x000fe200078e001b */
[C---:B------:R-:W-:Y:S01]  /*0930*/  LOP3.LUT R10, R9.reuse, 0x800fffff, RZ, 0xc0, !PT ;  /* 0x800fffff090a7812 */ /* 0x040fe200078ec0ff */
[----:B------:R-:W-:Y:S01]  /*0940*/  IMAD.MOV.U32 R6, RZ, RZ, R24 ;  /* 0x000000ffff067224 */ /* 0x000fe200078e0018 */
[----:B------:R-:W-:Y:S01]  /*0950*/  LOP3.LUT R35, R9, 0x7ff00000, RZ, 0xc0, !PT ;  /* 0x7ff0000009237812 */ /* 0x000fe200078ec0ff */
[----:B------:R-:W-:Y:S01]  /*0960*/  IMAD.MOV.U32 R24, RZ, RZ, 0x1 ;  /* 0x00000001ff187424 */ /* 0x000fe200078e00ff */
[----:B------:R-:W-:Y:S01]  /*0970*/  LOP3.LUT R11, R10, 0x3ff00000, RZ, 0xfc, !PT ;  /* 0x3ff000000a0b7812 */ /* 0x000fe200078efcff */
[----:B------:R-:W-:Y:S01]  /*0980*/  IMAD.MOV.U32 R33, RZ, RZ, 0x1ca00000 ;  /* 0x1ca00000ff217424 */ /* 0x000fe200078e00ff */
[----:B------:R-:W-:Y:S01]  /*0990*/  MOV R10, R8 ;  /* 0x00000008000a7202 */ /* 0x000fe20000000f00 */
[----:B------:R-:W-:Y:S01]  /*09a0*/  BSSY.RECONVERGENT B2, `(.L_x_18) ;  /* 0x0000050000027945 */ /* 0x000fe20003800200 */
[----:B------:R-:W-:-:S02]  /*09b0*/  FSETP.GEU.AND P3, PT, |R7|, 1.469367938527859385e-39, PT ;  /* 0x001000000700780b */ /* 0x000fc40003f6e200 */
[----:B------:R-:W-:Y:S01]  /*09c0*/  LOP3.LUT R32, R7, 0x7ff00000, RZ, 0xc0, !PT ;  /* 0x7ff0000007207812 */ /* 0x000fe200078ec0ff */
[----:B------:R-:W-:-:S03]  /*09d0*/  @!P1 DMUL R10, R8, 8.98846567431157953865e+307 ;  /* 0x7fe00000080a9828 */ /* 0x000fc60000000000 */
[----:B------:R-:W-:-:S03]  /*09e0*/  ISETP.GE.U32.AND P2, PT, R32, R35, PT ;  /* 0x000000232000720c */ /* 0x000fc60003f46070 */
[----:B------:R-:W0:Y:S04]  /*09f0*/  MUFU.RCP64H R25, R11 ;  /* 0x0000000b00197308 */ /* 0x000e280000001800 */
[----:B------:R-:W-:Y:S02]  /*0a00*/  @!P3 LOP3.LUT R27, R9, 0x7ff00000, RZ, 0xc0, !PT ;  /* 0x7ff00000091bb812 */ /* 0x000fe400078ec0ff */
[----:B------:R-:W-:Y:S02]  /*0a10*/  @!P1 LOP3.LUT R35, R11, 0x7ff00000, RZ, 0xc0, !PT ;  /* 0x7ff000000b239812 */ /* 0x000fe400078ec0ff */
[----:B------:R-:W-:-:S04]  /*0a20*/  @!P3 ISETP.GE.U32.AND P4, PT, R32, R27, PT ;  /* 0x0000001b2000b20c */ /* 0x000fc80003f86070 */
[----:B------:R-:W-:-:S04]  /*0a30*/  @!P3 SEL R27, R33, 0x63400000, !P4 ;  /* 0x63400000211bb807 */ /* 0x000fc80006000000 */
[----:B------:R-:W-:Y:S01]  /*0a40*/  @!P3 LOP3.LUT R30, R27, 0x80000000, R7, 0xf8, !PT ;  /* 0x800000001b1eb812 */ /* 0x000fe200078ef807 */
[----:B0-----:R-:W-:-:S03]  /*0a50*/  DFMA R28, R24, -R10, 1 ;  /* 0x3ff00000181c742b */ /* 0x001fc6000000080a */
[----:B------:R-:W-:Y:S02]  /*0a60*/  @!P3 LOP3.LUT R31, R30, 0x100000, RZ, 0xfc, !PT ;  /* 0x001000001e1fb812 */ /* 0x000fe400078efcff */
[----:B------:R-:W-:-:S03]  /*0a70*/  @!P3 MOV R30, RZ ;  /* 0x000000ff001eb202 */ /* 0x000fc60000000f00 */
[----:B------:R-:W-:-:S08]  /*0a80*/  DFMA R28, R28, R28, R28 ;  /* 0x0000001c1c1c722b */ /* 0x000fd0000000001c */
[----:B------:R-:W-:Y:S01]  /*0a90*/  DFMA R28, R24, R28, R24 ;  /* 0x0000001c181c722b */ /* 0x000fe20000000018 */
[----:B------:R-:W-:Y:S01]  /*0aa0*/  SEL R25, R33, 0x63400000, !P2 ;  /* 0x6340000021197807 */ /* 0x000fe20005000000 */
[----:B------:R-:W-:-:S03]  /*0ab0*/  IMAD.MOV.U32 R24, RZ, RZ, R6 ;  /* 0x000000ffff187224 */ /* 0x000fc600078e0006 */
[----:B------:R-:W-:-:S03]  /*0ac0*/  LOP3.LUT R25, R25, 0x800fffff, R7, 0xf8, !PT ;  /* 0x800fffff19197812 */ /* 0x000fc600078ef807 */
[----:B------:R-:W-:-:S03]  /*0ad0*/  DFMA R26, R28, -R10, 1 ;  /* 0x3ff000001c1a742b */ /* 0x000fc6000000080a */
[----:B------:R-:W-:-:S05]  /*0ae0*/  @!P3 DFMA R24, R24, 2, -R30 ;  /* 0x400000001818b82b */ /* 0x000fca000000081e */
[----:B------:R-:W-:-:S08]  /*0af0*/  DFMA R26, R28, R26, R28 ;  /* 0x0000001a1c1a722b */ /* 0x000fd0000000001c */
[----:B------:R-:W-:-:S08]  /*0b00*/  DMUL R28, R26, R24 ;  /* 0x000000181a1c7228 */ /* 0x000fd00000000000 */
[----:B------:R-:W-:-:S08]  /*0b10*/  DFMA R30, R28, -R10, R24 ;  /* 0x8000000a1c1e722b */ /* 0x000fd00000000018 */
[----:B------:R-:W-:Y:S01]  /*0b20*/  DFMA R30, R26, R30, R28 ;  /* 0x0000001e1a1e722b */ /* 0x000fe2000000001c */
[----:B------:R-:W-:Y:S01]  /*0b30*/  IMAD.MOV.U32 R28, RZ, RZ, R32 ;  /* 0x000000ffff1c7224 */ /* 0x000fe200078e0020 */
[----:B------:R-:W-:-:S05]  /*0b40*/  @!P3 LOP3.LUT R28, R25, 0x7ff00000, RZ, 0xc0, !PT ;  /* 0x7ff00000191cb812 */ /* 0x000fca00078ec0ff */
[----:B------:R-:W-:-:S05]  /*0b50*/  VIADD R26, R28, 0xffffffff ;  /* 0xffffffff1c1a7836 */ /* 0x000fca0000000000 */
[----:B------:R-:W-:Y:S01]  /*0b60*/  ISETP.GT.U32.AND P1, PT, R26, 0x7feffffe, PT ;  /* 0x7feffffe1a00780c */ /* 0x000fe20003f24070 */
[----:B------:R-:W-:-:S05]  /*0b70*/  VIADD R26, R35, 0xffffffff ;  /* 0xffffffff231a7836 */ /* 0x000fca0000000000 */
[----:B------:R-:W-:-:S13]  /*0b80*/  ISETP.GT.U32.OR P1, PT, R26, 0x7feffffe, P1 ;  /* 0x7feffffe1a00780c */ /* 0x000fda0000f24470 */
[----:B------:R-:W-:Y:S05]  /*0b90*/  @P1 BRA `(.L_x_19) ;  /* 0x00000000006c1947 */ /* 0x000fea0003800000 */
[----:B------:R-:W-:-:S04]  /*0ba0*/  LOP3.LUT R7, R9, 0x7ff00000, RZ, 0xc0, !PT ;  /* 0x7ff0000009077812 */ /* 0x000fc800078ec0ff */
[CC--:B------:R-:W-:Y:S02]  /*0bb0*/  VIADDMNMX R6, R32.reuse, -R7.reuse, 0xb9600000, !PT ;  /* 0xb960000020067446 */ /* 0x0c0fe40007800907 */
[----:B------:R-:W-:Y:S02]  /*0bc0*/  ISETP.GE.U32.AND P1, PT, R32, R7, PT ;  /* 0x000000072000720c */ /* 0x000fe40003f26070 */
[----:B------:R-:W-:Y:S02]  /*0bd0*/  VIMNMX R6, PT, PT, R6, 0x46a00000, PT ;  /* 0x46a0000006067848 */ /* 0x000fe40003fe0100 */
[----:B------:R-:W-:-:S05]  /*0be0*/  SEL R33, R33, 0x63400000, !P1 ;  /* 0x6340000021217807 */ /* 0x000fca0004800000 */
[----:B------:R-:W-:Y:S01]  /*0bf0*/  IMAD.IADD R28, R6, 0x1, -R33 ;  /* 0x00000001061c7824 */ /* 0x000fe200078e0a21 */
[----:B------:R-:W-:-:S03]  /*0c00*/  MOV R6, RZ ;  /* 0x000000ff00067202 */ /* 0x000fc60000000f00 */
        /* <DEDUP_REMOVED lines=10> */
[----:B------:R-:W-:Y:S01]  /*0cb0*/  IMAD.MOV R7, RZ, RZ, -R28 ;  /* 0x000000ffff077224 */ /* 0x000fe200078e0a1c */
[----:B------:R-:W-:Y:S01]  /*0cc0*/  DMUL.RP R8, R30, R8 ;  /* 0x000000081e087228 */ /* 0x000fe20000008000 */
[----:B------:R-:W-:-:S06]  /*0cd0*/  IMAD.MOV.U32 R6, RZ, RZ, RZ ;  /* 0x000000ffff067224 */ /* 0x000fcc00078e00ff */
[----:B------:R-:W-:-:S03]  /*0ce0*/  DFMA R6, R26, -R6, R30 ;  /* 0x800000061a06722b */ /* 0x000fc6000000001e */
[----:B------:R-:W-:-:S03]  /*0cf0*/  LOP3.LUT R25, R9, R25, RZ, 0x3c, !PT ;  /* 0x0000001909197212 */ /* 0x000fc600078e3cff */
[----:B------:R-:W-:-:S04]  /*0d00*/  IADD3 R6, PT, PT, -R28, -0x43300000, RZ ;  /* 0xbcd000001c067810 */ /* 0x000fc80007ffe1ff */
[----:B------:R-:W-:-:S04]  /*0d10*/  FSETP.NEU.AND P1, PT, |R7|, R6, PT ;  /* 0x000000060700720b */ /* 0x000fc80003f2d200 */
[----:B------:R-:W-:Y:S02]  /*0d20*/  FSEL R26, R8, R26, !P1 ;  /* 0x0000001a081a7208 */ /* 0x000fe40004800000 */
[----:B------:R-:W-:Y:S01]  /*0d30*/  FSEL R27, R25, R27, !P1 ;  /* 0x0000001b191b7208 */ /* 0x000fe20004800000 */
[----:B------:R-:W-:Y:S06]  /*0d40*/  BRA `(.L_x_20) ;  /* 0x0000000000547947 */ /* 0x000fec0003800000 */
.L_x_19:
        /* <DEDUP_REMOVED lines=11> */
[----:B------:R-:W-:Y:S02]  /*0e00*/  @P1 LOP3.LUT R6, R27, 0x7ff00000, RZ, 0xfc, !PT ;  /* 0x7ff000001b061812 */ /* 0x000fe400078efcff */
[----:B------:R-:W-:Y:S01]  /*0e10*/  @!P1 MOV R26, RZ ;  /* 0x000000ff001a9202 */ /* 0x000fe20000000f00 */
[----:B------:R-:W-:Y:S02]  /*0e20*/  @P1 IMAD.MOV.U32 R26, RZ, RZ, RZ ;  /* 0x000000ffff1a1224 */ /* 0x000fe400078e00ff */
[----:B------:R-:W-:Y:S01]  /*0e30*/  @P1 IMAD.MOV.U32 R27, RZ, RZ, R6 ;  /* 0x000000ffff1b1224 */ /* 0x000fe200078e0006 */
[----:B------:R-:W-:Y:S06]  /*0e40*/  BRA `(.L_x_20) ;  /* 0x0000000000147947 */ /* 0x000fec0003800000 */
.L_x_22:
[----:B------:R-:W-:Y:S01]  /*0e50*/  LOP3.LUT R27, R9, 0x80000, RZ, 0xfc, !PT ;  /* 0x00080000091b7812 */ /* 0x000fe200078efcff */
[----:B------:R-:W-:Y:S01]  /*0e60*/  IMAD.MOV.U32 R26, RZ, RZ, R8 ;  /* 0x000000ffff1a7224 */ /* 0x000fe200078e0008 */
[----:B------:R-:W-:Y:S06]  /*0e70*/  BRA `(.L_x_20) ;  /* 0x0000000000087947 */ /* 0x000fec0003800000 */
.L_x_21:
[----:B------:R-:W-:Y:S01]  /*0e80*/  LOP3.LUT R27, R7, 0x80000, RZ, 0xfc, !PT ;  /* 0x00080000071b7812 */ /* 0x000fe200078efcff */
[----:B------:R-:W-:-:S07]  /*0e90*/  IMAD.MOV.U32 R26, RZ, RZ, R6 ;  /* 0x000000ffff1a7224 */ /* 0x000fce00078e0006 */
.L_x_20:
[----:B------:R-:W-:Y:S05]  /*0ea0*/  BSYNC.RECONVERGENT B2 ;  /* 0x0000000000027941 */ /* 0x000fea0003800200 */
.L_x_18:
[----:B------:R-:W-:Y:S01]  /*0eb0*/  IMAD.MOV.U32 R6, RZ, RZ, R0 ;  /* 0x000000ffff067224 */ /* 0x000fe200078e0000 */
[----:B------:R-:W-:Y:S01]  /*0ec0*/  MOV R8, R26 ;  /* 0x0000001a00087202 */ /* 0x000fe20000000f00 */
[----:B------:R-:W-:Y:S02]  /*0ed0*/  IMAD.MOV.U32 R7, RZ, RZ, 0x0 ;  /* 0x00000000ff077424 */ /* 0x000fe400078e00ff */
[----:B------:R-:W-:Y:S02]  /*0ee0*/  IMAD.MOV.U32 R9, RZ, RZ, R27 ;  /* 0x000000ffff097224 */ /* 0x000fe400078e001b */
[----:B------:R-:W-:Y:S05]  /*0ef0*/  RET.REL.NODEC R6 `(_Z9fastwave1PdS_S_S_iii) ;  /* 0xfffffff006407950 */ /* 0x000fea0003c3ffff */
.L_x_23:
        /* <DEDUP_REMOVED lines=16> */
.L_x_25:


//--------------------- .nv.shared.reserved.0     --------------------------
	.section	.nv.shared.reserved.0,"aw",@nobits
	.weak		__nv_reservedSMEM_offset_0_alias
	.size		__nv_reservedSMEM_offset_0_alias, 0, 64
	.other		__nv_reservedSMEM_offset_0_alias,@"STO_CUDA_RESERVED_SHARED STV_DEFAULT"
__nv_reservedSMEM_offset_0_alias:
	.zero		0
	.zero		64


//--------------------- .nv.constant0._Z9fastwave2PdS_S_S_iii --------------------------
	.section	.nv.constant0._Z9fastwave2PdS_S_S_iii,"a",@progbits
	.sectionflags	@""
	.align	4
.nv.constant0._Z9fastwave2PdS_S_S_iii:
	.zero		940


//--------------------- .nv.constant0._Z9fastwave1PdS_S_S_iii --------------------------
	.section	.nv.constant0._Z9fastwave1PdS_S_S_iii,"a",@progbits
	.sectionflags	@""
	.align	4
.nv.constant0._Z9fastwave1PdS_S_S_iii:
	.zero		940


//--------------------- SYMBOLS --------------------------

	.type		.nv.reservedSmem.offset0,@object
	.size		.nv.reservedSmem.offset0,0x4
